def attn_fwd(
    Q,
    K,
    V,
    Out,
    Lse,
    sm_scale,
    stride_qz,
    stride_qh,
    stride_qm,
    stride_qk,
    stride_kz,
    stride_kh,
    stride_kn,
    stride_kk,
    stride_vz,
    stride_vh,
    stride_vn,
    stride_vk,
    stride_oz,
    stride_oh,
    stride_om,
    stride_ok,
    seqlen_q,
    seqlen_k,
    BLOCK_M: tl.constexpr,
    BLOCK_N: tl.constexpr,
    HEAD_DIM: tl.constexpr,
    CAUSAL: tl.constexpr,
):
    start_m = tl.program_id(0)
    off_hz = tl.program_id(1)
    q_off = off_hz * stride_qh
    k_off = off_hz * stride_kh
    v_off = off_hz * stride_vh
    offs_m = start_m * BLOCK_M + tl.arange(0, BLOCK_M)
    offs_d = tl.arange(0, HEAD_DIM)
    offs_n = tl.arange(0, BLOCK_N)
    q_ptrs = Q + q_off + offs_m[:, None] * stride_qm + offs_d[None, :] * stride_qk
    k_ptrs = K + k_off + offs_d[:, None] * stride_kk + offs_n[None, :] * stride_kn
    v_ptrs = V + v_off + offs_n[:, None] * stride_vn + offs_d[None, :] * stride_vk
    m_i = tl.full([BLOCK_M], float("-inf"), dtype=tl.float32)
    l_i = tl.zeros([BLOCK_M], dtype=tl.float32) + 1.0
    acc = tl.zeros([BLOCK_M, HEAD_DIM], dtype=tl.float32)
    q = tl.load(q_ptrs)
    acc, l_i, m_i = _attn_fwd_inner(
        acc,
        l_i,
        m_i,
        q,
        k_ptrs,
        v_ptrs,
        sm_scale,
        stride_kn,
        stride_vn,
        start_m,
        seqlen_k,
        BLOCK_M,
        BLOCK_N,
        HEAD_DIM,
        CAUSAL,
    )
    acc = acc / l_i[:, None]
    lse = m_i + tl.math.log2(l_i) / 1.4426950408889634
    o_ptrs = (
        Out
        + off_hz * stride_oh
        + offs_m[:, None] * stride_om
        + offs_d[None, :] * stride_ok
    )
    tl.store(o_ptrs, acc.to(Out.dtype.element_ty))
    tl.store(Lse + off_hz * seqlen_q + offs_m, lse)

# config = {"BLOCK_M": 128, "BLOCK_N": 128, "HEAD_DIM": 32, "arch": "sm_100", "causal": false, "dtype": "bf16", "num_stages": 2, "num_warps": 4}
# arch = sm_100


// ===== COMPILED SASS (sm_100a) =====

	.target	sm_100a

	.elftype	@"ET_EXEC"


//--------------------- .note.nv.tkinfo           --------------------------
	.section	.note.nv.tkinfo,"",@"SHT_NOTE"
	.sectionflags	@"SHF_NOTE_NV_TKINFO"
	.tkinfo
        /*0018*/ 	.word	0x00000081
        /*0030*/ 	.string	""
        /*0030*/ 	.string	"ptxas-blackwell"
        /*0030*/ 	.string	"Cuda compilation tools, release 12.9, V12.9.86"
        /*0030*/ 	.string	"Build cuda_12.9.r12.9/compiler.36037853_0"
        /*0030*/ 	.string	"-v  -suppress-debug-info  -lineinfo  -arch sm_100a "



//--------------------- .note.nv.cuver            --------------------------
	.section	.note.nv.cuver,"",@"SHT_NOTE"
	.sectionflags	@"SHF_NOTE_NV_CUVER"
        /*0018*/ 	.short	0x0001
        /*001a*/ 	.short	0x0064
        /*001c*/ 	.short	0x0001
        /*001e*/ 	.short	0x0000
        /*0020*/ 	.short	0x0001
        /*0022*/ 	.short	0x0000


//--------------------- .nv.info                  --------------------------
	.section	.nv.info,"",@"SHT_CUDA_INFO"
	.align	4


	//----- nvinfo : EIATTR_REGCOUNT
	.align		4
        /*0000*/ 	.byte	0x04, 0x2f
        /*0002*/ 	.short	(.L_5 - .L_4)
	.align		4
.L_4:
        /*0004*/ 	.word	index@(attn_fwd)
        /*0008*/ 	.word	0x000000ff


	//----- nvinfo : EIATTR_FRAME_SIZE
	.align		4
.L_5:
        /*000c*/ 	.byte	0x04, 0x11
        /*000e*/ 	.short	(.L_7 - .L_6)
	.align		4
.L_6:
        /*0010*/ 	.word	index@($__internal_2_$__cuda_sm10x_tcgen05_guardrail_trap_unallocated_columns_being_dealloced)
        /*0014*/ 	.word	0x00000078


	//----- nvinfo : EIATTR_FRAME_SIZE
	.align		4
.L_7:
        /*0018*/ 	.byte	0x04, 0x11
        /*001a*/ 	.short	(.L_9 - .L_8)
	.align		4
.L_8:
        /*001c*/ 	.word	index@($__internal_1_$__cuda_sm10x_tcgen05_guardrail_trap_phase_invalid_during_alloc)
        /*0020*/ 	.word	0x00000078


	//----- nvinfo : EIATTR_FRAME_SIZE
	.align		4
.L_9:
        /*0024*/ 	.byte	0x04, 0x11
        /*0026*/ 	.short	(.L_11 - .L_10)
	.align		4
.L_10:
        /*0028*/ 	.word	index@($__internal_0_$__cuda_sm10x_tcgen05_guardrail_trap_col_being_dealloced_not_returned_by_alloc)
        /*002c*/ 	.word	0x00000078


	//----- nvinfo : EIATTR_FRAME_SIZE
	.align		4
.L_11:
        /*0030*/ 	.byte	0x04, 0x11
        /*0032*/ 	.short	(.L_13 - .L_12)
	.align		4
.L_12:
        /*0034*/ 	.word	index@(attn_fwd)
        /*0038*/ 	.word	0x00000078


	//----- nvinfo : EIATTR_MIN_STACK_SIZE
	.align		4
.L_13:
        /*003c*/ 	.byte	0x04, 0x12
        /*003e*/ 	.short	(.L_15 - .L_14)
	.align		4
.L_14:
        /*0040*/ 	.word	index@(attn_fwd)
        /*0044*/ 	.word	0x00000078
.L_15:


//--------------------- .nv.info.attn_fwd         --------------------------
	.section	.nv.info.attn_fwd,"",@"SHT_CUDA_INFO"
	.sectionflags	@""
	.align	4


	//----- nvinfo : EIATTR_CUDA_API_VERSION
	.align		4
        /*0000*/ 	.byte	0x04, 0x37
        /*0002*/ 	.short	(.L_17 - .L_16)
.L_16:
        /*0004*/ 	.word	0x00000081


	//----- nvinfo : EIATTR_KPARAM_INFO
	.align		4
.L_17:
        /*0008*/ 	.byte	0x04, 0x17
        /*000a*/ 	.short	(.L_19 - .L_18)
.L_18:
        /*000c*/ 	.word	0x00000000
        /*0010*/ 	.short	0x0019
        /*0012*/ 	.short	0x0080
        /*0014*/ 	.byte	0x00, 0xf4, 0x21, 0x00


	//----- nvinfo : EIATTR_KPARAM_INFO
	.align		4
.L_19:
        /*0018*/ 	.byte	0x04, 0x17
        /*001a*/ 	.short	(.L_21 - .L_20)
.L_20:
        /*001c*/ 	.word	0x00000000
        /*0020*/ 	.short	0x0018
        /*0022*/ 	.short	0x0078
        /*0024*/ 	.byte	0x00, 0xf4, 0x21, 0x00


	//----- nvinfo : EIATTR_KPARAM_INFO
	.align		4
.L_21:
        /*0028*/ 	.byte	0x04, 0x17
        /*002a*/ 	.short	(.L_23 - .L_22)
.L_22:
        /*002c*/ 	.word	0x00000000
        /*0030*/ 	.short	0x0017
        /*0032*/ 	.short	0x0070
        /*0034*/ 	.byte	0x00, 0xf0, 0x11, 0x00


	//----- nvinfo : EIATTR_KPARAM_INFO
	.align		4
.L_23:
        /*0038*/ 	.byte	0x04, 0x17
        /*003a*/ 	.short	(.L_25 - .L_24)
.L_24:
        /*003c*/ 	.word	0x00000000
        /*0040*/ 	.short	0x0016
        /*0042*/ 	.short	0x006c
        /*0044*/ 	.byte	0x00, 0xf0, 0x11, 0x00


	//----- nvinfo : EIATTR_KPARAM_INFO
	.align		4
.L_25:
        /*0048*/ 	.byte	0x04, 0x17
        /*004a*/ 	.short	(.L_27 - .L_26)
.L_26:
        /*004c*/ 	.word	0x00000000
        /*0050*/ 	.short	0x0015
        /*0052*/ 	.short	0x0068
        /*0054*/ 	.byte	0x00, 0xf0, 0x11, 0x00


	//----- nvinfo : EIATTR_KPARAM_INFO
	.align		4
.L_27:
        /*0058*/ 	.byte	0x04, 0x17
        /*005a*/ 	.short	(.L_29 - .L_28)
.L_28:
        /*005c*/ 	.word	0x00000000
        /*0060*/ 	.short	0x0014
        /*0062*/ 	.short	0x0064
        /*0064*/ 	.byte	0x00, 0xf0, 0x11, 0x00


	//----- nvinfo : EIATTR_KPARAM_INFO
	.align		4
.L_29:
        /*0068*/ 	.byte	0x04, 0x17
        /*006a*/ 	.short	(.L_31 - .L_30)
.L_30:
        /*006c*/ 	.word	0x00000000
        /*0070*/ 	.short	0x0013
        /*0072*/ 	.short	0x0060
        /*0074*/ 	.byte	0x00, 0xf0, 0x11, 0x00


	//----- nvinfo : EIATTR_KPARAM_INFO
	.align		4
.L_31:
        /*0078*/ 	.byte	0x04, 0x17
        /*007a*/ 	.short	(.L_33 - .L_32)
.L_32:
        /*007c*/ 	.word	0x00000000
        /*0080*/ 	.short	0x0012
        /*0082*/ 	.short	0x005c
        /*0084*/ 	.byte	0x00, 0xf0, 0x11, 0x00


	//----- nvinfo : EIATTR_KPARAM_INFO
	.align		4
.L_33:
        /*0088*/ 	.byte	0x04, 0x17
        /*008a*/ 	.short	(.L_35 - .L_34)
.L_34:
        /*008c*/ 	.word	0x00000000
        /*0090*/ 	.short	0x0011
        /*0092*/ 	.short	0x0058
        /*0094*/ 	.byte	0x00, 0xf0, 0x11, 0x00


	//----- nvinfo : EIATTR_KPARAM_INFO
	.align		4
.L_35:
        /*0098*/ 	.byte	0x04, 0x17
        /*009a*/ 	.short	(.L_37 - .L_36)
.L_36:
        /*009c*/ 	.word	0x00000000
        /*00a0*/ 	.short	0x0010
        /*00a2*/ 	.short	0x0054
        /*00a4*/ 	.byte	0x00, 0xf0, 0x11, 0x00


	//----- nvinfo : EIATTR_KPARAM_INFO
	.align		4
.L_37:
        /*00a8*/ 	.byte	0x04, 0x17
        /*00aa*/ 	.short	(.L_39 - .L_38)
.L_38:
        /*00ac*/ 	.word	0x00000000
        /*00b0*/ 	.short	0x000f
        /*00b2*/ 	.short	0x0050
        /*00b4*/ 	.byte	0x00, 0xf0, 0x11, 0x00


	//----- nvinfo : EIATTR_KPARAM_INFO
	.align		4
.L_39:
        /*00b8*/ 	.byte	0x04, 0x17
        /*00ba*/ 	.short	(.L_41 - .L_40)
.L_40:
        /*00bc*/ 	.word	0x00000000
        /*00c0*/ 	.short	0x000e
        /*00c2*/ 	.short	0x004c
        /*00c4*/ 	.byte	0x00, 0xf0, 0x11, 0x00


	//----- nvinfo : EIATTR_KPARAM_INFO
	.align		4
.L_41:
        /*00c8*/ 	.byte	0x04, 0x17
        /*00ca*/ 	.short	(.L_43 - .L_42)
.L_42:
        /*00cc*/ 	.word	0x00000000
        /*00d0*/ 	.short	0x000d
        /*00d2*/ 	.short	0x0048
        /*00d4*/ 	.byte	0x00, 0xf0, 0x11, 0x00


	//----- nvinfo : EIATTR_KPARAM_INFO
	.align		4
.L_43:
        /*00d8*/ 	.byte	0x04, 0x17
        /*00da*/ 	.short	(.L_45 - .L_44)
.L_44:
        /*00dc*/ 	.word	0x00000000
        /*00e0*/ 	.short	0x000c
        /*00e2*/ 	.short	0x0044
        /*00e4*/ 	.byte	0x00, 0xf0, 0x11, 0x00


	//----- nvinfo : EIATTR_KPARAM_INFO
	.align		4
.L_45:
        /*00e8*/ 	.byte	0x04, 0x17
        /*00ea*/ 	.short	(.L_47 - .L_46)
.L_46:
        /*00ec*/ 	.word	0x00000000
        /*00f0*/ 	.short	0x000b
        /*00f2*/ 	.short	0x0040
        /*00f4*/ 	.byte	0x00, 0xf0, 0x11, 0x00


	//----- nvinfo : EIATTR_KPARAM_INFO
	.align		4
.L_47:
        /*00f8*/ 	.byte	0x04, 0x17
        /*00fa*/ 	.short	(.L_49 - .L_48)
.L_48:
        /*00fc*/ 	.word	0x00000000
        /*0100*/ 	.short	0x000a
        /*0102*/ 	.short	0x003c
        /*0104*/ 	.byte	0x00, 0xf0, 0x11, 0x00


	//----- nvinfo : EIATTR_KPARAM_INFO
	.align		4
.L_49:
        /*0108*/ 	.byte	0x04, 0x17
        /*010a*/ 	.short	(.L_51 - .L_50)
.L_50:
        /*010c*/ 	.word	0x00000000
        /*0110*/ 	.short	0x0009
        /*0112*/ 	.short	0x0038
        /*0114*/ 	.byte	0x00, 0xf0, 0x11, 0x00


	//----- nvinfo : EIATTR_KPARAM_INFO
	.align		4
.L_51:
        /*0118*/ 	.byte	0x04, 0x17
        /*011a*/ 	.short	(.L_53 - .L_52)
.L_52:
        /*011c*/ 	.word	0x00000000
        /*0120*/ 	.short	0x0008
        /*0122*/ 	.short	0x0034
        /*0124*/ 	.byte	0x00, 0xf0, 0x11, 0x00


	//----- nvinfo : EIATTR_KPARAM_INFO
	.align		4
.L_53:
        /*0128*/ 	.byte	0x04, 0x17
        /*012a*/ 	.short	(.L_55 - .L_54)
.L_54:
        /*012c*/ 	.word	0x00000000
        /*0130*/ 	.short	0x0007
        /*0132*/ 	.short	0x0030
        /*0134*/ 	.byte	0x00, 0xf0, 0x11, 0x00


	//----- nvinfo : EIATTR_KPARAM_INFO
	.align		4
.L_55:
        /*0138*/ 	.byte	0x04, 0x17
        /*013a*/ 	.short	(.L_57 - .L_56)
.L_56:
        /*013c*/ 	.word	0x00000000
        /*0140*/ 	.short	0x0006
        /*0142*/ 	.short	0x002c
        /*0144*/ 	.byte	0x00, 0xf0, 0x11, 0x00


	//----- nvinfo : EIATTR_KPARAM_INFO
	.align		4
.L_57:
        /*0148*/ 	.byte	0x04, 0x17
        /*014a*/ 	.short	(.L_59 - .L_58)
.L_58:
        /*014c*/ 	.word	0x00000000
        /*0150*/ 	.short	0x0005
        /*0152*/ 	.short	0x0028
        /*0154*/ 	.byte	0x00, 0xf0, 0x11, 0x00


	//----- nvinfo : EIATTR_KPARAM_INFO
	.align		4
.L_59:
        /*0158*/ 	.byte	0x04, 0x17
        /*015a*/ 	.short	(.L_61 - .L_60)
.L_60:
        /*015c*/ 	.word	0x00000000
        /*0160*/ 	.short	0x0004
        /*0162*/ 	.short	0x0020
        /*0164*/ 	.byte	0x00, 0xf4, 0x21, 0x00


	//----- nvinfo : EIATTR_KPARAM_INFO
	.align		4
.L_61:
        /*0168*/ 	.byte	0x04, 0x17
        /*016a*/ 	.short	(.L_63 - .L_62)
.L_62:
        /*016c*/ 	.word	0x00000000
        /*0170*/ 	.short	0x0003
        /*0172*/ 	.short	0x0018
        /*0174*/ 	.byte	0x00, 0xf4, 0x21, 0x00


	//----- nvinfo : EIATTR_KPARAM_INFO
	.align		4
.L_63:
        /*0178*/ 	.byte	0x04, 0x17
        /*017a*/ 	.short	(.L_65 - .L_64)
.L_64:
        /*017c*/ 	.word	0x00000000
        /*0180*/ 	.short	0x0002
        /*0182*/ 	.short	0x0010
        /*0184*/ 	.byte	0x00, 0xf4, 0x21, 0x00


	//----- nvinfo : EIATTR_KPARAM_INFO
	.align		4
.L_65:
        /*0188*/ 	.byte	0x04, 0x17
        /*018a*/ 	.short	(.L_67 - .L_66)
.L_66:
        /*018c*/ 	.word	0x00000000
        /*0190*/ 	.short	0x0001
        /*0192*/ 	.short	0x0008
        /*0194*/ 	.byte	0x00, 0xf4, 0x21, 0x00


	//----- nvinfo : EIATTR_KPARAM_INFO
	.align		4
.L_67:
        /*0198*/ 	.byte	0x04, 0x17
        /*019a*/ 	.short	(.L_69 - .L_68)
.L_68:
        /*019c*/ 	.word	0x00000000
        /*01a0*/ 	.short	0x0000
        /*01a2*/ 	.short	0x0000
        /*01a4*/ 	.byte	0x00, 0xf4, 0x21, 0x00


	//----- nvinfo : EIATTR_AT_ENTRY_FRAGMENTS
	.align		4
.L_69:
        /*01a8*/ 	.byte	0x04, 0x4f
        /*01aa*/ 	.short	(.L_71 - .L_70)


	//   ....[0]....
.L_70:
        /*01ac*/ 	.word	0x00000004


	//----- nvinfo : EIATTR_RESERVED_SMEM_USED
	.align		4
.L_71:
        /*01b0*/ 	.byte	0x01, 0x41
	.zero		2


	//----- nvinfo : EIATTR_SPARSE_MMA_MASK
	.align		4
        /*01b4*/ 	.byte	0x03, 0x50
        /*01b6*/ 	.short	0x0000


	//----- nvinfo : EIATTR_TCGEN05_1CTA_USED
	.align		4
        /*01b8*/ 	.byte	0x01, 0x51
	.zero		2


	//----- nvinfo : EIATTR_MAXREG_COUNT
	.align		4
        /*01bc*/ 	.byte	0x03, 0x1b
        /*01be*/ 	.short	0x00ff


	//----- nvinfo : EIATTR_NUM_BARRIERS
	.align		4
        /*01c0*/ 	.byte	0x02, 0x4c
        /*01c2*/ 	.byte	0x01
	.zero		1


	//----- nvinfo : EIATTR_ANNOTATIONS
	.align		4
        /*01c4*/ 	.byte	0x04, 0x55
        /*01c6*/ 	.short	(.L_73 - .L_72)


	//   ....[0]....
.L_72:
        /*01c8*/ 	.word	0x00000001
        /*01cc*/ 	.byte	0x30, 0x12, 0x00, 0x00, 0x01, 0x00, 0x00, 0x00, 0x60, 0x12, 0x00, 0x00, 0x01, 0x00, 0x00, 0x00
        /* <DEDUP_REMOVED lines=13> */
        /*02ac*/ 	.byte	0x40, 0x6a, 0x00, 0x00, 0x01, 0x00, 0x00, 0x00, 0x50, 0x6a, 0x00, 0x00


	//----- nvinfo : EIATTR_INT_WARP_WIDE_INSTR_OFFSETS
	.align		4
.L_73:
        /*02b8*/ 	.byte	0x04, 0x31
        /*02ba*/ 	.short	(.L_75 - .L_74)


	//   ....[0]....
.L_74:
        /*02bc*/ 	.word	0x00001800


	//   ....[1]....
        /*02c0*/ 	.word	0x00001810


	//   ....[2]....
        /*02c4*/ 	.word	0x00001e30


	//   ....[3]....
        /*02c8*/ 	.word	0x00001eb0


	//   ....[4]....
        /*02cc*/ 	.word	0x00006eb0


	//   ....[5]....
        /*02d0*/ 	.word	0x0000c6e0


	//   ....[6]....
        /*02d4*/ 	.word	0x0000c730


	//----- nvinfo : EIATTR_COOP_GROUP_MASK_REGIDS
	.align		4
.L_75:
        /*02d8*/ 	.byte	0x04, 0x29
        /*02da*/ 	.short	(.L_77 - .L_76)


	//   ....[0]....
.L_76:
        /*02dc*/ 	.word	0xffffffff


	//   ....[1]....
        /*02e0*/ 	.word	0xffffffff


	//   ....[2]....
        /*02e4*/ 	.word	0xffffffff


	//   ....[3]....
        /*02e8*/ 	.word	0xffffffff


	//----- nvinfo : EIATTR_COOP_GROUP_INSTR_OFFSETS
	.align		4
.L_77:
        /*02ec*/ 	.byte	0x04, 0x28
        /*02ee*/ 	.short	(.L_79 - .L_78)


	//   ....[0]....
.L_78:
        /*02f0*/ 	.word	0x00000060


	//   ....[1]....
        /*02f4*/ 	.word	0x00000320


	//   ....[2]....
        /*02f8*/ 	.word	0x0000c570


	//   ....[3]....
        /*02fc*/ 	.word	0x0000c7e0


	//----- nvinfo : EIATTR_VRC_CTA_INIT_COUNT
	.align		4
.L_79:
        /*0300*/ 	.byte	0x02, 0x4a
        /*0302*/ 	.byte	0x80
	.zero		1


	//----- nvinfo : EIATTR_MBARRIER_INSTR_OFFSETS
	.align		4
        /*0304*/ 	.byte	0x04, 0x39
        /*0306*/ 	.short	(.L_81 - .L_80)


	//   ....[0]....
.L_80:
        /*0308*/ 	.word	0x00001bc0
        /*030c*/ 	.word	0x000000ff
        /*0310*/ 	.word	0x00000000
        /*0314*/ 	.short	0x0100
        /*0316*/ 	.byte	0x11
	.zero		1


	//   ....[1]....
        /*0318*/ 	.word	0x00001ea0
        /*031c*/ 	.word	0x000000ff
        /*0320*/ 	.word	0x00008008
        /*0324*/ 	.short	0x0100
        /*0326*/ 	.byte	0x0d
	.zero		1


	//   ....[2]....
        /*0328*/ 	.word	0x00002110
        /*032c*/ 	.word	0x000000ff
        /*0330*/ 	.word	0x00004000
        /*0334*/ 	.short	0x0100
        /*0336*/ 	.byte	0x0d
	.zero		1


	//   ....[3]....
        /*0338*/ 	.word	0x000022f0
        /*033c*/ 	.word	0x000000ff
        /*0340*/ 	.word	0x00004000
        /*0344*/ 	.short	0x010a
        /*0346*/ 	.byte	0x0d
	.zero		1


	//   ....[4]....
        /*0348*/ 	.word	0x000023e0
        /*034c*/ 	.word	0x000000ff
        /*0350*/ 	.word	0x00004000
        /*0354*/ 	.short	0x0108
        /*0356*/ 	.byte	0x0d
	.zero		1


	//   ....[5]....
        /*0358*/ 	.word	0x00007150
        /*035c*/ 	.word	0x000000ff
        /*0360*/ 	.word	0x00008010
        /*0364*/ 	.short	0x0100
        /*0366*/ 	.byte	0x0d
	.zero		1


	//   ....[6]....
        /*0368*/ 	.word	0x00007260
        /*036c*/ 	.word	0x000000ff
        /*0370*/ 	.word	0x00008010
        /*0374*/ 	.short	0x010a
        /*0376*/ 	.byte	0x0d
	.zero		1


	//   ....[7]....
        /*0378*/ 	.word	0x000072e0
        /*037c*/ 	.word	0x000000ff
        /*0380*/ 	.word	0x00008010
        /*0384*/ 	.short	0x0108
        /*0386*/ 	.byte	0x0d
	.zero		1


	//   ....[8]....
        /*0388*/ 	.word	0x00007300
        /*038c*/ 	.word	0x000000ff
        /*0390*/ 	.word	0x00000000
        /*0394*/ 	.short	0x010a
        /*0396*/ 	.byte	0x11
	.zero		1


	//   ....[9]....
        /*0398*/ 	.word	0x0000b150
        /*039c*/ 	.word	0x000000ff
        /*03a0*/ 	.word	0x00000000
        /*03a4*/ 	.short	0x010a
        /*03a6*/ 	.byte	0x11
	.zero		1


	//   ....[10]....
        /*03a8*/ 	.word	0x0000b2b0
        /*03ac*/ 	.word	0x000000ff
        /*03b0*/ 	.word	0x00008000
        /*03b4*/ 	.short	0x0108
        /*03b6*/ 	.byte	0x0d
	.zero		1


	//   ....[11]....
        /*03b8*/ 	.word	0x0000b3e0
        /*03bc*/ 	.word	0x000000ff
        /*03c0*/ 	.word	0x00008008
        /*03c4*/ 	.short	0x0108
        /*03c6*/ 	.byte	0x0d
	.zero		1


	//   ....[12]....
        /*03c8*/ 	.word	0x0000c800
        /*03cc*/ 	.word	0x000000ff
        /*03d0*/ 	.word	0x00004000
        /*03d4*/ 	.short	0x010a
        /*03d6*/ 	.byte	0x0d
	.zero		1


	//   ....[13]....
        /*03d8*/ 	.word	0x0000c830
        /*03dc*/ 	.word	0x000000ff
        /*03e0*/ 	.word	0x00008010
        /*03e4*/ 	.short	0x010a
        /*03e6*/ 	.byte	0x0d
	.zero		1


	//   ....[14]....
        /*03e8*/ 	.word	0x0000c860
        /*03ec*/ 	.word	0x000000ff
        /*03f0*/ 	.word	0x00000000
        /*03f4*/ 	.short	0x010a
        /*03f6*/ 	.byte	0x11
	.zero		1


	//   ....[15]....
        /*03f8*/ 	.word	0x0000c890
        /*03fc*/ 	.word	0x000000ff
        /*0400*/ 	.word	0x00000000
        /*0404*/ 	.short	0x010a
        /*0406*/ 	.byte	0x11
	.zero		1


	//----- nvinfo : EIATTR_NUM_MBARRIERS
	.align		4
.L_81:
        /*0408*/ 	.byte	0x03, 0x38
        /*040a*/ 	.short	0xffff


	//----- nvinfo : EIATTR_EXIT_INSTR_OFFSETS
	.align		4
        /*040c*/ 	.byte	0x04, 0x1c
        /*040e*/ 	.short	(.L_83 - .L_82)


	//   ....[0]....
.L_82:
        /*0410*/ 	.word	0x0000c7f0


	//----- nvinfo : EIATTR_REQNTID
	.align		4
.L_83:
        /*0414*/ 	.byte	0x04, 0x10
        /*0416*/ 	.short	(.L_85 - .L_84)
.L_84:
        /*0418*/ 	.word	0x00000080
        /*041c*/ 	.word	0x00000001
        /*0420*/ 	.word	0x00000001


	//----- nvinfo : EIATTR_CRS_STACK_SIZE
	.align		4
.L_85:
        /*0424*/ 	.byte	0x04, 0x1e
        /*0426*/ 	.short	(.L_87 - .L_86)
.L_86:
        /*0428*/ 	.word	0x00000000


	//----- nvinfo : EIATTR_CBANK_PARAM_SIZE
	.align		4
.L_87:
        /*042c*/ 	.byte	0x03, 0x19
        /*042e*/ 	.short	0x0088


	//----- nvinfo : EIATTR_PARAM_CBANK
	.align		4
        /*0430*/ 	.byte	0x04, 0x0a
        /*0432*/ 	.short	(.L_89 - .L_88)
	.align		4
.L_88:
        /*0434*/ 	.word	index@(.nv.constant0.attn_fwd)
        /*0438*/ 	.short	0x0380
        /*043a*/ 	.short	0x0088


	//----- nvinfo : EIATTR_SW_WAR
	.align		4
.L_89:
        /*043c*/ 	.byte	0x04, 0x36
        /*043e*/ 	.short	(.L_91 - .L_90)
.L_90:
        /*0440*/ 	.word	0x00000008
.L_91:


//--------------------- .nv.compat                --------------------------
	.section	.nv.compat,"",@"SHT_CUDA_COMPAT_INFO"
	.align	4
        /*0000*/ 	.byte	0x02, 0x02, 0x02, 0x00, 0x02, 0x05, 0x05, 0x00, 0x02, 0x03, 0x00, 0x00, 0x02, 0x06, 0x01, 0x00


//--------------------- .nv.callgraph             --------------------------
	.section	.nv.callgraph,"",@"SHT_CUDA_CALLGRAPH"
	.align	4
	.sectionentsize	8
	.align		4
        /*0000*/ 	.word	0x00000000
	.align		4
        /*0004*/ 	.word	0xffffffff
	.align		4
        /*0008*/ 	.word	0x00000000
	.align		4
        /*000c*/ 	.word	0xfffffffe
	.align		4
        /*0010*/ 	.word	0x00000000
	.align		4
        /*0014*/ 	.word	0xfffffffd
	.align		4
        /*0018*/ 	.word	0x00000000
	.align		4
        /*001c*/ 	.word	0xfffffffc


//--------------------- .nv.constant4             --------------------------
	.section	.nv.constant4,"a",@progbits
	.align	8
	.align		8
.nv.constant4:
        /*0000*/ 	.dword	_$_str


//--------------------- .text.attn_fwd            --------------------------
	.section	.text.attn_fwd,"ax",@progbits
	.align	128
        .global         attn_fwd
        .type           attn_fwd,@function
        .size           attn_fwd,(.L_x_28 - attn_fwd)
        .other          attn_fwd,@"STO_CUDA_ENTRY STV_DEFAULT"
attn_fwd:
.text.attn_fwd:
[----:B------:R-:W0:Y:S01]  /*0000*/  LDC R1, c[0x0][0x37c] ;  /* 0x0000df00ff017b82 */ /* 0x000e220000000800 */
[----:B------:R-:W1:Y:S01]  /*0010*/  S2R R0, SR_TID.X ;  /* 0x0000000000007919 */ /* 0x000e620000002100 */
[----:B0-----:R-:W-:Y:S02]  /*0020*/  IADD3 R1, PT, PT, R1, -0x78, RZ ;  /* 0xffffff8801017810 */ /* 0x001fe40007ffe0ff */
[----:B-1----:R-:W-:-:S13]  /*0030*/  ISETP.GE.U32.AND P0, PT, R0, 0x20, PT ;  /* 0x000000200000780c */ /* 0x002fda0003f06070 */
[----:B------:R-:W-:Y:S05]  /*0040*/  @P0 BRA `(.L_x_0) ;  /* 0x0000000000b80947 */ /* 0x000fea0003800000 */
[----:B------:R-:W0:Y:S01]  /*0050*/  S2UR UR6, SR_CgaCtaId ;  /* 0x00000000000679c3 */ /* 0x000e220000008800 */
[----:B------:R-:W-:Y:S01]  /*0060*/  NOP ;  /* 0x0000000000007918 */ /* 0x000fe20000000000 */
[----:B------:R-:W-:Y:S02]  /*0070*/  UMOV UR4, 0x40 ;  /* 0x0000004000047882 */ /* 0x000fe40000000000 */
[----:B0-----:R-:W-:-:S09]  /*0080*/  ULEA UR4, UR6, UR4, 0x18 ;  /* 0x0000000406047291 */ /* 0x001fd2000f8ec0ff */
[----:B------:R-:W0:Y:S01]  /*0090*/  LDS.U8 R0, [UR4] ;  /* 0x00000004ff007984 */ /* 0x000e220008000000 */
[----:B------:R-:W-:Y:S02]  /*00a0*/  UMOV UR4, 0x400 ;  /* 0x0000040000047882 */ /* 0x000fe40000000000 */
[----:B------:R-:W-:Y:S01]  /*00b0*/  ULEA UR4, UR6, UR4, 0x18 ;  /* 0x0000000406047291 */ /* 0x000fe2000f8ec0ff */
[----:B0-----:R-:W-:-:S13]  /*00c0*/  ISETP.NE.AND P1, PT, R0, RZ, PT ;  /* 0x000000ff0000720c */ /* 0x001fda0003f25270 */
[----:B------:R-:W-:Y:S05]  /*00d0*/  @P1 BRA `(.L_x_1) ;  /* 0x00000000007c1947 */ /* 0x000fea0003800000 */
[----:B------:R-:W-:-:S13]  /*00e0*/  ELECT P1, URZ, PT ;  /* 0x0000000000ff782f */ /* 0x000fda0003820000 */
[----:B------:R-:W-:Y:S05]  /*00f0*/  @!P1 BRA `(.L_x_2) ;  /* 0x0000000000849947 */ /* 0x000fea0003800000 */
[----:B------:R-:W-:Y:S01]  /*0100*/  UMOV UR5, 0x8 ;  /* 0x0000000800057882 */ /* 0x000fe20000000000 */
[----:B------:R-:W-:Y:S01]  /*0110*/  HFMA2 R4, -RZ, RZ, 0, 5.9604644775390625e-08 ;  /* 0x00000001ff047431 */ /* 0x000fe200000001ff */
[----:B------:R-:W-:-:S03]  /*0120*/  MOV R5, 0xff ;  /* 0x000000ff00057802 */ /* 0x000fc60000000f00 */
[----:B------:R-:W-:Y:S04]  /*0130*/  DEPBAR.LE SB0, 0x36 ;  /* 0x00008d800000791a */ /* 0x000fe80000000000 */
[----:B------:R-:W0:Y:S02]  /*0140*/  UTCATOMSWS.FIND_AND_SET.ALIGN UP0, UR5, UR5 ;  /* 0x00000005000575e3 */ /* 0x000e240008000800 */
[----:B0-----:R-:W-:-:S04]  /*0150*/  PLOP3.LUT P1, PT, PT, PT, UP0, 0x80, 0x8 ;  /* 0x000000000008781c */ /* 0x001fc80003f2f008 */
[----:B------:R-:W-:-:S04]  /*0160*/  SEL R0, RZ, 0xffffffff, !P1 ;  /* 0xffffffffff007807 */ /* 0x000fc80004800000 */
[----:B------:R-:W-:Y:S02]  /*0170*/  ISETP.NE.AND P1, PT, R0, RZ, PT ;  /* 0x000000ff0000720c */ /* 0x000fe40003f25270 */
[----:B------:R-:W-:-:S11]  /*0180*/  MOV R0, UR5 ;  /* 0x0000000500007c02 */ /* 0x000fd60008000f00 */
[----:B------:R-:W-:Y:S05]  /*0190*/  @P1 BRA `(.L_x_3) ;  /* 0x0000000000241947 */ /* 0x000fea0003800000 */
.L_x_4:
[----:B------:R-:W-:Y:S05]  /*01a0*/  NANOSLEEP 0x64 ;  /* 0x000000640000795d */ /* 0x000fea0003800000 */
[----:B------:R-:W-:-:S05]  /*01b0*/  UMOV UR5, 0x8 ;  /* 0x0000000800057882 */ /* 0x000fca0000000000 */
[----:B------:R-:W-:Y:S04]  /*01c0*/  DEPBAR.LE SB0, 0x36 ;  /* 0x00008d800000791a */ /* 0x000fe80000000000 */
[----:B------:R-:W0:Y:S02]  /*01d0*/  UTCATOMSWS.FIND_AND_SET.ALIGN UP0, UR5, UR5 ;  /* 0x00000005000575e3 */ /* 0x000e240008000800 */
[----:B0-----:R-:W-:-:S04]  /*01e0*/  PLOP3.LUT P1, PT, PT, PT, UP0, 0x80, 0x8 ;  /* 0x000000000008781c */ /* 0x001fc80003f2f008 */
[----:B------:R-:W-:-:S04]  /*01f0*/  SEL R0, RZ, 0xffffffff, !P1 ;  /* 0xffffffffff007807 */ /* 0x000fc80004800000 */
[----:B------:R-:W-:Y:S02]  /*0200*/  ISETP.NE.AND P1, PT, R0, RZ, PT ;  /* 0x000000ff0000720c */ /* 0x000fe40003f25270 */
[----:B------:R-:W-:-:S11]  /*0210*/  MOV R0, UR5 ;  /* 0x0000000500007c02 */ /* 0x000fd60008000f00 */
[----:B------:R-:W-:Y:S05]  /*0220*/  @!P1 BRA `(.L_x_4) ;  /* 0xfffffffc00dc9947 */ /* 0x000fea000383ffff */
.L_x_3:
[----:B------:R-:W-:Y:S01]  /*0230*/  IADD3 R3, PT, PT, R0, 0x10, RZ ;  /* 0x0000001000037810 */ /* 0x000fe20007ffe0ff */
[----:B------:R-:W-:Y:S01]  /*0240*/  UMOV UR5, 0x50 ;  /* 0x0000005000057882 */ /* 0x000fe20000000000 */
[----:B------:R-:W-:Y:S01]  /*0250*/  SHF.L.U32 R2, R5, R0, RZ ;  /* 0x0000000005027219 */ /* 0x000fe200000006ff */
[----:B------:R-:W-:Y:S01]  /*0260*/  ULEA UR5, UR6, UR5, 0x18 ;  /* 0x0000000506057291 */ /* 0x000fe2000f8ec0ff */
[----:B------:R-:W-:Y:S02]  /*0270*/  SHF.L.U32 R3, R4, R3, RZ ;  /* 0x0000000304037219 */ /* 0x000fe400000006ff */
[----:B------:R-:W-:Y:S02]  /*0280*/  SHF.L.U32 R0, R0, 0x5, RZ ;  /* 0x0000000500007819 */ /* 0x000fe400000006ff */
[----:B------:R-:W-:-:S05]  /*0290*/  LOP3.LUT R2, R3, R2, RZ, 0xfc, !PT ;  /* 0x0000000203027212 */ /* 0x000fca00078efcff */
[----:B------:R0:W-:Y:S04]  /*02a0*/  ATOMS.OR RZ, [UR5], R2 ;  /* 0x00000002ffff798c */ /* 0x0001e8000b000005 */
[----:B------:R0:W-:Y:S01]  /*02b0*/  STS [UR4], R0 ;  /* 0x00000000ff007988 */ /* 0x0001e20008000804 */
[----:B------:R-:W-:Y:S05]  /*02c0*/  BRA `(.L_x_2) ;  /* 0x0000000000107947 */ /* 0x000fea0003800000 */
.L_x_1:
[----:B------:R-:W-:Y:S02]  /*02d0*/  MOV R0, 0xffffffff ;  /* 0xffffffff00007802 */ /* 0x000fe40000000f00 */
[----:B------:R-:W-:-:S03]  /*02e0*/  MOV R2, 0x310 ;  /* 0x0000031000027802 */ /* 0x000fc60000000f00 */
[----:B------:R0:W-:Y:S04]  /*02f0*/  STS [UR4], R0 ;  /* 0x00000000ff007988 */ /* 0x0001e80008000804 */
[----:B0-----:R-:W-:Y:S05]  /*0300*/  CALL.REL.NOINC `($__internal_1_$__cuda_sm10x_tcgen05_guardrail_trap_phase_invalid_during_alloc) ;  /* 0x000000c400787944 */ /* 0x001fea0003c00000 */
.L_x_2:
[----:B------:R-:W-:Y:S05]  /*0310*/  WARPSYNC.ALL ;  /* 0x0000000000007948 */ /* 0x000fea0003800000 */
[----:B------:R-:W-:Y:S01]  /*0320*/  NOP ;  /* 0x0000000000007918 */ /* 0x000fe20000000000 */
.L_x_0:
[----:B------:R-:W1:Y:S01]  /*0330*/  S2R R78, SR_TID.X ;  /* 0x00000000004e7919 */ /* 0x000e620000002100 */
[----:B------:R-:W2:Y:S01]  /*0340*/  S2UR UR12, SR_CTAID.Y ;  /* 0x00000000000c79c3 */ /* 0x000ea20000002600 */
[----:B------:R-:W2:Y:S01]  /*0350*/  LDCU.64 UR4, c[0x0][0x3b0] ;  /* 0x00007600ff0477ac */ /* 0x000ea20008000a00 */
[----:B------:R-:W3:Y:S01]  /*0360*/  S2R R3, SR_CTAID.X ;  /* 0x0000000000037919 */ /* 0x000ee20000002500 */
[----:B------:R-:W-:Y:S01]  /*0370*/  UMOV UR13, 0x400 ;  /* 0x00000400000d7882 */ /* 0x000fe20000000000 */
[----:B------:R-:W4:Y:S04]  /*0380*/  LDCU.64 UR30, c[0x0][0x358] ;  /* 0x00006b00ff1e77ac */ /* 0x000f280008000a00 */
[----:B------:R-:W0:Y:S08]  /*0390*/  LDC.64 R4, c[0x0][0x380] ;  /* 0x0000e000ff047b82 */ /* 0x000e300000000a00 */
[----:B------:R-:W0:Y:S08]  /*03a0*/  LDC R67, c[0x0][0x3b8] ;  /* 0x0000ee00ff437b82 */ /* 0x000e300000000800 */
[----:B------:R-:W0:Y:S01]  /*03b0*/  S2UR UR6, SR_CgaCtaId ;  /* 0x00000000000679c3 */ /* 0x000e220000008800 */
[----:B--2---:R-:W-:-:S04]  /*03c0*/  UIMAD UR4, UR12, UR4, URZ ;  /* 0x000000040c0472a4 */ /* 0x004fc8000f8e02ff */
[----:B------:R-:W-:Y:S01]  /*03d0*/  USHF.L.U32 UR7, UR4, 0x1, URZ ;  /* 0x0000000104077899 */ /* 0x000fe200080006ff */
[----:B-1----:R-:W-:-:S04]  /*03e0*/  LOP3.LUT R134, R78, 0x7f, RZ, 0xc0, !PT ;  /* 0x0000007f4e867812 */ /* 0x002fc800078ec0ff */
[----:B0--3--:R-:W-:-:S05]  /*03f0*/  LEA R0, R3, R134, 0x7 ;  /* 0x0000008603007211 */ /* 0x009fca00078e38ff */
[----:B------:R-:W-:Y:S01]  /*0400*/  IMAD R0, R0, UR5, RZ ;  /* 0x0000000500007c24 */ /* 0x000fe2000f8e02ff */
[----:B------:R-:W-:Y:S01]  /*0410*/  UIMAD.WIDE UR4, UR4, 0x2, URZ ;  /* 0x00000002040478a5 */ /* 0x000fe2000f8e02ff */
[C---:B------:R-:W-:Y:S01]  /*0420*/  IMAD R21, R67.reuse, 0x22, RZ ;  /* 0x0000002243157824 */ /* 0x040fe200078e02ff */
[C---:B------:R-:W-:Y:S02]  /*0430*/  SHF.L.U32 R11, R67.reuse, 0x3, RZ ;  /* 0x00000003430b7819 */ /* 0x040fe400000006ff */
[C---:B------:R-:W-:Y:S01]  /*0440*/  SHF.L.U32 R3, R0.reuse, 0x1, RZ ;  /* 0x0000000100037819 */ /* 0x040fe200000006ff */
[----:B------:R-:W-:Y:S01]  /*0450*/  IMAD.HI R0, R0, 0x2, RZ ;  /* 0x0000000200007827 */ /* 0x000fe200078e02ff */
[----:B------:R-:W-:Y:S01]  /*0460*/  SHF.L.U32 R37, R67, 0x4, RZ ;  /* 0x0000000443257819 */ /* 0x000fe200000006ff */
[----:B------:R-:W-:Y:S01]  /*0470*/  ULEA UR13, UR6, UR13, 0x18 ;  /* 0x0000000d060d7291 */ /* 0x000fe2000f8ec0ff */
[----:B------:R-:W-:Y:S01]  /*0480*/  BAR.SYNC.DEFER_BLOCKING 0x0 ;  /* 0x0000000000007b1d */ /* 0x000fe20000010000 */
[----:B------:R-:W-:Y:S01]  /*0490*/  IADD3 R2, P1, P2, R3, UR7, R4 ;  /* 0x0000000703027c10 */ /* 0x000fe2000fa3e004 */
[----:B------:R-:W-:-:S02]  /*04a0*/  IMAD R29, R67, 0xc, RZ ;  /* 0x0000000c431d7824 */ /* 0x000fc400078e02ff */
[C---:B------:R-:W-:Y:S01]  /*04b0*/  IMAD R53, R67.reuse, 0x18, RZ ;  /* 0x0000001843357824 */ /* 0x040fe200078e02ff */
[----:B------:R-:W-:Y:S01]  /*04c0*/  IADD3.X R3, PT, PT, R0, UR5, R5, P1, P2 ;  /* 0x0000000500037c10 */ /* 0x000fe20008fe4405 */
[C---:B------:R-:W-:Y:S01]  /*04d0*/  IMAD R17, R67.reuse, 0x6, RZ ;  /* 0x0000000643117824 */ /* 0x040fe200078e02ff */
[CC--:B------:R-:W-:Y:S01]  /*04e0*/  LEA R20, P6, R67.reuse, R2.reuse, 0x4 ;  /* 0x0000000243147211 */ /* 0x0c0fe200078c20ff */
[C---:B------:R-:W-:Y:S01]  /*04f0*/  IMAD R79, R67.reuse, 0x30, RZ ;  /* 0x00000030434f7824 */ /* 0x040fe200078e02ff */
[CC--:B------:R-:W-:Y:S01]  /*0500*/  LEA R36, P5, R67.reuse, R2.reuse, 0x5 ;  /* 0x0000000243247211 */ /* 0x0c0fe200078a28ff */
[----:B------:R-:W-:Y:S01]  /*0510*/  IMAD R25, R67, 0xa, RZ ;  /* 0x0000000a43197824 */ /* 0x000fe200078e02ff */
[-C--:B------:R-:W-:Y:S01]  /*0520*/  IADD3 R38, P3, PT, R21, R2.reuse, RZ ;  /* 0x0000000215267210 */ /* 0x080fe20007f7e0ff */
[----:B------:R-:W-:Y:S01]  /*0530*/  IMAD R33, R67, 0xe, RZ ;  /* 0x0000000e43217824 */ /* 0x000fe200078e02ff */
[-C--:B------:R-:W-:Y:S01]  /*0540*/  LEA.HI.X.SX32 R21, R11, R3.reuse, 0x1, P6 ;  /* 0x000000030b157211 */ /* 0x080fe200030f0eff */
[----:B------:R-:W-:Y:S01]  /*0550*/  IMAD R41, R67, 0x12, RZ ;  /* 0x0000001243297824 */ /* 0x000fe200078e02ff */
[----:B------:R-:W-:Y:S01]  /*0560*/  LEA.HI.X.SX32 R37, R37, R3, 0x1, P5 ;  /* 0x0000000325257211 */ /* 0x000fe200028f0eff */
[----:B------:R-:W-:Y:S01]  /*0570*/  IMAD R45, R67, 0x14, RZ ;  /* 0x00000014432d7824 */ /* 0x000fe200078e02ff */
[-C--:B------:R-:W-:Y:S01]  /*0580*/  IADD3 R16, P6, PT, R29, R2.reuse, RZ ;  /* 0x000000021d107210 */ /* 0x080fe20007fde0ff */
[----:B------:R-:W-:Y:S01]  /*0590*/  IMAD R49, R67, 0x16, RZ ;  /* 0x0000001643317824 */ /* 0x000fe200078e02ff */
[-C--:B------:R-:W-:Y:S01]  /*05a0*/  IADD3 R28, P5, PT, R53, R2.reuse, RZ ;  /* 0x00000002351c7210 */ /* 0x080fe20007fbe0ff */
[C---:B------:R-:W-:Y:S01]  /*05b0*/  IMAD R27, R67.reuse, 0xb, RZ ;  /* 0x0000000b431b7824 */ /* 0x040fe200078e02ff */
[C---:B------:R-:W-:Y:S01]  /*05c0*/  SHF.L.U32 R9, R67.reuse, 0x1, RZ ;  /* 0x0000000143097819 */ /* 0x040fe200000006ff */
[----:B------:R-:W-:Y:S01]  /*05d0*/  IMAD R57, R67, 0x1a, RZ ;  /* 0x0000001a43397824 */ /* 0x000fe200078e02ff */
[----:B------:R-:W-:Y:S01]  /*05e0*/  IADD3 R10, P1, PT, R17, R2, RZ ;  /* 0x00000002110a7210 */ /* 0x000fe20007f3e0ff */
[----:B------:R-:W0:Y:S01]  /*05f0*/  LDS R76, [UR13] ;  /* 0x0000000dff4c7984 */ /* 0x000e220008000800 */
[C---:B------:R-:W-:Y:S01]  /*0600*/  LEA R7, R67.reuse, R67, 0x1 ;  /* 0x0000004343077211 */ /* 0x040fe200078e08ff */
[----:B------:R-:W-:Y:S01]  /*0610*/  IMAD R61, R67, 0x1c, RZ ;  /* 0x0000001c433d7824 */ /* 0x000fe200078e02ff */
[-C--:B------:R-:W-:Y:S01]  /*0620*/  LEA.HI.X.SX32 R17, R17, R3.reuse, 0x1, P6 ;  /* 0x0000000311117211 */ /* 0x080fe200030f0eff */
[----:B------:R-:W-:Y:S01]  /*0630*/  BAR.SYNC.DEFER_BLOCKING 0x0 ;  /* 0x0000000000007b1d */ /* 0x000fe20000010000 */
[----:B------:R-:W-:-:S02]  /*0640*/  LEA.HI.X.SX32 R29, R29, R3, 0x1, P5 ;  /* 0x000000031d1d7211 */ /* 0x000fc400028f0eff */
[-C--:B------:R-:W-:Y:S02]  /*0650*/  IADD3 R52, P4, PT, R79, R2.reuse, RZ ;  /* 0x000000024f347210 */ /* 0x080fe40007f9e0ff */
[-C--:B------:R-:W-:Y:S01]  /*0660*/  IADD3 R6, P6, PT, R9, R2.reuse, RZ ;  /* 0x0000000209067210 */ /* 0x080fe20007fde0ff */
[C---:B------:R-:W-:Y:S01]  /*0670*/  IMAD R65, R67.reuse, 0x1e, RZ ;  /* 0x0000001e43417824 */ /* 0x040fe200078e02ff */
[CC--:B------:R-:W-:Y:S01]  /*0680*/  LEA R8, P5, R67.reuse, R2.reuse, 0x2 ;  /* 0x0000000243087211 */ /* 0x0c0fe200078a10ff */
[----:B------:R-:W-:Y:S01]  /*0690*/  IMAD R63, R67, 0x24, RZ ;  /* 0x00000024433f7824 */ /* 0x000fe200078e02ff */
[-C--:B------:R-:W-:Y:S01]  /*06a0*/  LEA.HI.X.SX32 R11, R7, R3.reuse, 0x1, P1 ;  /* 0x00000003070b7211 */ /* 0x080fe200008f0eff */
[----:B------:R-:W-:Y:S01]  /*06b0*/  IMAD R31, R67, 0xd, RZ ;  /* 0x0000000d431f7824 */ /* 0x000fe200078e02ff */
[-C--:B------:R-:W-:Y:S01]  /*06c0*/  LEA.HI.X.SX32 R53, R53, R3.reuse, 0x1, P4 ;  /* 0x0000000335357211 */ /* 0x080fe200020f0eff */
[C---:B------:R-:W-:Y:S01]  /*06d0*/  IMAD R69, R67.reuse, 0x26, RZ ;  /* 0x0000002643457824 */ /* 0x040fe200078e02ff */
[CC--:B------:R-:W-:Y:S01]  /*06e0*/  LEA.HI.X.SX32 R7, R67.reuse, R3.reuse, 0x1, P6 ;  /* 0x0000000343077211 */ /* 0x0c0fe200030f0eff */
[----:B------:R-:W-:Y:S01]  /*06f0*/  IMAD R71, R67, 0x28, RZ ;  /* 0x0000002843477824 */ /* 0x000fe200078e02ff */
[----:B------:R-:W-:Y:S01]  /*0700*/  LEA.HI.X.SX32 R9, R9, R3, 0x1, P5 ;  /* 0x0000000309097211 */ /* 0x000fe200028f0eff */
[C---:B------:R-:W-:Y:S01]  /*0710*/  IMAD R73, R67.reuse, 0x2a, RZ ;  /* 0x0000002a43497824 */ /* 0x040fe200078e02ff */
[C---:B------:R-:W-:Y:S01]  /*0720*/  SHF.L.U32 R13, R67.reuse, 0x2, RZ ;  /* 0x00000002430d7819 */ /* 0x040fe200000006ff */
[C---:B------:R-:W-:Y:S01]  /*0730*/  IMAD R75, R67.reuse, 0x2c, RZ ;  /* 0x0000002c434b7824 */ /* 0x040fe200078e02ff */
[CC--:B------:R-:W-:Y:S01]  /*0740*/  LEA R15, R67.reuse, R67.reuse, 0x2 ;  /* 0x00000043430f7211 */ /* 0x0c0fe200078e10ff */
[C---:B------:R-:W-:Y:S01]  /*0750*/  IMAD R77, R67.reuse, 0x2e, RZ ;  /* 0x0000002e434d7824 */ /* 0x040fe200078e02ff */
[C---:B------:R-:W-:Y:S01]  /*0760*/  LEA R19, R67.reuse, -R67, 0x3 ;  /* 0x8000004343137211 */ /* 0x040fe200078e18ff */
[C---:B------:R-:W-:Y:S01]  /*0770*/  IMAD R81, R67.reuse, 0x32, RZ ;  /* 0x0000003243517824 */ /* 0x040fe200078e02ff */
[CC--:B------:R-:W-:Y:S01]  /*0780*/  LEA R12, P4, R67.reuse, R2.reuse, 0x3 ;  /* 0x00000002430c7211 */ /* 0x0c0fe200078818ff */
[----:B------:R-:W-:Y:S01]  /*0790*/  IMAD R43, R67, 0x13, RZ ;  /* 0x00000013432b7824 */ /* 0x000fe200078e02ff */
[-C--:B------:R-:W-:Y:S01]  /*07a0*/  IADD3 R14, P6, PT, R25, R2.reuse, RZ ;  /* 0x00000002190e7210 */ /* 0x080fe20007fde0ff */
[----:B------:R-:W-:Y:S01]  /*07b0*/  IMAD R47, R67, 0x15, RZ ;  /* 0x00000015432f7824 */ /* 0x000fe200078e02ff */
[-C--:B------:R-:W-:Y:S01]  /*07c0*/  IADD3 R18, P5, PT, R33, R2.reuse, RZ ;  /* 0x0000000221127210 */ /* 0x080fe20007fbe0ff */
[----:B------:R-:W-:Y:S01]  /*07d0*/  IMAD R51, R67, 0x17, RZ ;  /* 0x0000001743337824 */ /* 0x000fe200078e02ff */
[-C--:B------:R-:W-:Y:S01]  /*07e0*/  LEA.HI.X.SX32 R13, R13, R3.reuse, 0x1, P4 ;  /* 0x000000030d0d7211 */ /* 0x080fe200020f0eff */
[----:B------:R-:W-:Y:S01]  /*07f0*/  IMAD R55, R67, 0x19, RZ ;  /* 0x0000001943377824 */ /* 0x000fe200078e02ff */
[-C--:B------:R-:W-:Y:S01]  /*0800*/  LEA.HI.X.SX32 R15, R15, R3.reuse, 0x1, P6 ;  /* 0x000000030f0f7211 */ /* 0x080fe200030f0eff */
[----:B------:R-:W-:Y:S01]  /*0810*/  IMAD R83, R67, 0x34, RZ ;  /* 0x0000003443537824 */ /* 0x000fe200078e02ff */
[----:B------:R-:W-:Y:S01]  /*0820*/  LEA.HI.X.SX32 R19, R19, R3, 0x1, P5 ;  /* 0x0000000313137211 */ /* 0x000fe200028f0eff */
[C---:B------:R-:W-:Y:S01]  /*0830*/  IMAD R85, R67.reuse, 0x36, RZ ;  /* 0x0000003643557824 */ /* 0x040fe200078e02ff */
[C---:B------:R-:W-:Y:S01]  /*0840*/  LEA R23, R67.reuse, R67, 0x3 ;  /* 0x0000004343177211 */ /* 0x040fe200078e18ff */
[----:B------:R-:W-:Y:S01]  /*0850*/  IMAD R87, R67, 0x38, RZ ;  /* 0x0000003843577824 */ /* 0x000fe200078e02ff */
[-C--:B------:R-:W-:Y:S01]  /*0860*/  IADD3 R22, P4, PT, R41, R2.reuse, RZ ;  /* 0x0000000229167210 */ /* 0x080fe20007f9e0ff */
[----:B------:R-:W-:Y:S01]  /*0870*/  IMAD R89, R67, 0x3a, RZ ;  /* 0x0000003a43597824 */ /* 0x000fe200078e02ff */
[-C--:B------:R-:W-:Y:S01]  /*0880*/  IADD3 R24, P6, PT, R45, R2.reuse, RZ ;  /* 0x000000022d187210 */ /* 0x080fe20007fde0ff */
[----:B------:R-:W-:Y:S01]  /*0890*/  IMAD R91, R67, 0x3c, RZ ;  /* 0x0000003c435b7824 */ /* 0x000fe200078e02ff */
[----:B------:R-:W-:Y:S01]  /*08a0*/  IADD3 R26, P5, PT, R49, R2, RZ ;  /* 0x00000002311a7210 */ /* 0x000fe20007fbe0ff */
[----:B------:R-:W-:Y:S01]  /*08b0*/  IMAD R93, R67, 0x3e, RZ ;  /* 0x0000003e435d7824 */ /* 0x000fe200078e02ff */
[-C--:B------:R-:W-:Y:S01]  /*08c0*/  LEA.HI.X.SX32 R23, R23, R3.reuse, 0x1, P4 ;  /* 0x0000000317177211 */ /* 0x080fe200020f0eff */
[----:B----4-:R-:W5:Y:S01]  /*08d0*/  LDG.E.U16 R5, desc[UR30][R2.64] ;  /* 0x0000001e02057981 */ /* 0x010f62000c1e1500 */
[-C--:B------:R-:W-:Y:S01]  /*08e0*/  LEA.HI.X.SX32 R25, R25, R3.reuse, 0x1, P6 ;  /* 0x0000000319197211 */ /* 0x080fe200030f0eff */
[----:B------:R-:W-:Y:S01]  /*08f0*/  IMAD R59, R67, 0x1b, RZ ;  /* 0x0000001b433b7824 */ /* 0x000fe200078e02ff */
[----:B------:R-:W-:Y:S01]  /*0900*/  LEA.HI.X.SX32 R27, R27, R3, 0x1, P5 ;  /* 0x000000031b1b7211 */ /* 0x000fe200028f0eff */
[----:B------:R-:W1:Y:S01]  /*0910*/  LDCU UR4, c[0x0][0x3c8] ;  /* 0x00007900ff0477ac */ /* 0x000e620008000800 */
[CC--:B------:R-:W-:Y:S01]  /*0920*/  LEA R35, R67.reuse, -R67.reuse, 0x4 ;  /* 0x8000004343237211 */ /* 0x0c0fe200078e20ff */
[----:B------:R2:W5:Y:S01]  /*0930*/  LDG.E.U16 R74, desc[UR30][R18.64] ;  /* 0x0000001e124a7981 */ /* 0x000562000c1e1500 */
[----:B------:R-:W-:-:S02]  /*0940*/  LEA R39, R67, R67, 0x4 ;  /* 0x0000004343277211 */ /* 0x000fc400078e20ff */
[-C--:B------:R-:W-:Y:S01]  /*0950*/  IADD3 R40, P2, PT, R63, R2.reuse, RZ ;  /* 0x000000023f287210 */ /* 0x080fe20007f5e0ff */
[----:B------:R-:W5:Y:S01]  /*0960*/  LDG.E.U16 R68, desc[UR30][R6.64] ;  /* 0x0000001e06447981 */ /* 0x000f62000c1e1500 */
[-C--:B------:R-:W-:Y:S02]  /*0970*/  IADD3 R30, P4, PT, R57, R2.reuse, RZ ;  /* 0x00000002391e7210 */ /* 0x080fe40007f9e0ff */
[-C--:B------:R-:W-:Y:S01]  /*0980*/  IADD3 R32, P6, PT, R61, R2.reuse, RZ ;  /* 0x000000023d207210 */ /* 0x080fe20007fde0ff */
[----:B------:R-:W5:Y:S01]  /*0990*/  LDG.E.U16 R70, desc[UR30][R10.64] ;  /* 0x0000001e0a467981 */ /* 0x000f62000c1e1500 */
[----:B------:R-:W-:Y:S01]  /*09a0*/  IADD3 R34, P5, PT, R65, R2, RZ ;  /* 0x0000000241227210 */ /* 0x000fe20007fbe0ff */
[----:B--2---:R-:W2:Y:S01]  /*09b0*/  LDC.64 R18, c[0x0][0x388] ;  /* 0x0000e200ff127b82 */ /* 0x004ea20000000a00 */
[-C--:B------:R-:W-:Y:S01]  /*09c0*/  LEA.HI.X.SX32 R31, R31, R3.reuse, 0x1, P4 ;  /* 0x000000031f1f7211 */ /* 0x080fe200020f0eff */
[----:B------:R3:W5:Y:S01]  /*09d0*/  LDG.E.U16 R17, desc[UR30][R16.64] ;  /* 0x0000001e10117981 */ /* 0x000762000c1e1500 */
[----:B------:R-:W-:-:S02]  /*09e0*/  LEA.HI.X.SX32 R33, R33, R3, 0x1, P6 ;  /* 0x0000000321217211 */ /* 0x000fc400030f0eff */
[-C--:B------:R-:W-:Y:S01]  /*09f0*/  LEA.HI.X.SX32 R35, R35, R3.reuse, 0x1, P5 ;  /* 0x0000000323237211 */ /* 0x080fe200028f0eff */
[----:B------:R-:W5:Y:S01]  /*0a00*/  LDG.E.U16 R72, desc[UR30][R14.64] ;  /* 0x0000001e0e487981 */ /* 0x000f62000c1e1500 */
[-C--:B------:R-:W-:Y:S02]  /*0a10*/  LEA.HI.X.SX32 R39, R39, R3.reuse, 0x1, P3 ;  /* 0x0000000327277211 */ /* 0x080fe400018f0eff */
[----:B------:R-:W-:Y:S01]  /*0a20*/  LEA.HI.X.SX32 R41, R41, R3, 0x1, P2 ;  /* 0x0000000329297211 */ /* 0x000fe200010f0eff */
[----:B------:R-:W5:Y:S01]  /*0a30*/  LDG.E.U16 R21, desc[UR30][R20.64] ;  /* 0x0000001e14157981 */ /* 0x000f62000c1e1500 */
[-C--:B------:R-:W-:Y:S02]  /*0a40*/  IADD3 R42, P1, PT, R69, R2.reuse, RZ ;  /* 0x00000002452a7210 */ /* 0x080fe40007f3e0ff */
[-C--:B------:R-:W-:Y:S01]  /*0a50*/  IADD3 R44, P4, PT, R71, R2.reuse, RZ ;  /* 0x00000002472c7210 */ /* 0x080fe20007f9e0ff */
[----:B------:R4:W5:Y:S01]  /*0a60*/  LDG.E.U16 R69, desc[UR30][R8.64] ;  /* 0x0000001e08457981 */ /* 0x000962000c1e1500 */
[----:B------:R-:W-:-:S02]  /*0a70*/  IADD3 R46, P6, PT, R73, R2, RZ ;  /* 0x00000002492e7210 */ /* 0x000fc40007fde0ff */
[-C--:B------:R-:W-:Y:S01]  /*0a80*/  IADD3 R48, P5, PT, R75, R2.reuse, RZ ;  /* 0x000000024b307210 */ /* 0x080fe20007fbe0ff */
[----:B------:R0:W5:Y:S01]  /*0a90*/  LDG.E.U16 R71, desc[UR30][R12.64] ;  /* 0x0000001e0c477981 */ /* 0x000162000c1e1500 */
[-C--:B------:R-:W-:Y:S02]  /*0aa0*/  IADD3 R50, P3, PT, R77, R2.reuse, RZ ;  /* 0x000000024d327210 */ /* 0x080fe40007f7e0ff */
[----:B------:R-:W-:Y:S01]  /*0ab0*/  IADD3 R54, P2, PT, R81, R2, RZ ;  /* 0x0000000251367210 */ /* 0x000fe20007f5e0ff */
[----:B------:R0:W5:Y:S01]  /*0ac0*/  LDG.E.U16 R23, desc[UR30][R22.64] ;  /* 0x0000001e16177981 */ /* 0x000162000c1e1500 */
[-C--:B------:R-:W-:Y:S02]  /*0ad0*/  LEA.HI.X.SX32 R43, R43, R3.reuse, 0x1, P1 ;  /* 0x000000032b2b7211 */ /* 0x080fe400008f0eff */
[-C--:B------:R-:W-:Y:S01]  /*0ae0*/  LEA.HI.X.SX32 R45, R45, R3.reuse, 0x1, P4 ;  /* 0x000000032d2d7211 */ /* 0x080fe200020f0eff */
[----:B------:R0:W5:Y:S01]  /*0af0*/  LDG.E.U16 R25, desc[UR30][R24.64] ;  /* 0x0000001e18197981 */ /* 0x000162000c1e1500 */
[----:B------:R-:W-:-:S02]  /*0b00*/  LEA.HI.X.SX32 R47, R47, R3, 0x1, P6 ;  /* 0x000000032f2f7211 */ /* 0x000fc400030f0eff */
[-C--:B------:R-:W-:Y:S01]  /*0b10*/  LEA.HI.X.SX32 R49, R49, R3.reuse, 0x1, P5 ;  /* 0x0000000331317211 */ /* 0x080fe200028f0eff */
[----:B------:R0:W5:Y:S01]  /*0b20*/  LDG.E.U16 R37, desc[UR30][R36.64] ;  /* 0x0000001e24257981 */ /* 0x000162000c1e1500 */
[-C--:B------:R-:W-:Y:S02]  /*0b30*/  LEA.HI.X.SX32 R51, R51, R3.reuse, 0x1, P3 ;  /* 0x0000000333337211 */ /* 0x080fe400018f0eff */
[----:B------:R-:W-:Y:S01]  /*0b40*/  LEA.HI.X.SX32 R55, R55, R3, 0x1, P2 ;  /* 0x0000000337377211 */ /* 0x000fe200010f0eff */
[----:B------:R0:W5:Y:S01]  /*0b50*/  LDG.E.U16 R29, desc[UR30][R28.64] ;  /* 0x0000001e1c1d7981 */ /* 0x000162000c1e1500 */
        /* <DEDUP_REMOVED lines=8> */
[C---:B------:R-:W-:Y:S01]  /*0be0*/  IMAD R2, R67.reuse, 0x1d, RZ ;  /* 0x0000001d43027824 */ /* 0x040fe200078e02ff */
[----:B------:R-:W-:Y:S01]  /*0bf0*/  LEA R67, R67, -R67, 0x5 ;  /* 0x8000004343437211 */ /* 0x000fe200078e28ff */
        /* <DEDUP_REMOVED lines=10> */
[----:B------:R-:W2:Y:S01]  /*0ca0*/  LDC.64 R2, c[0x0][0x3c0] ;  /* 0x0000f000ff027b82 */ /* 0x000ea20000000a00 */
[----:B------:R-:W-:Y:S02]  /*0cb0*/  SHF.R.U32.HI R4, RZ, 0x5, R78 ;  /* 0x00000005ff047819 */ /* 0x000fe4000001164e */
[----:B------:R-:W-:Y:S01]  /*0cc0*/  LOP3.LUT R0, R78, 0x1f, RZ, 0xc0, !PT ;  /* 0x0000001f4e007812 */ /* 0x000fe200078ec0ff */
[----:B------:R2:W5:Y:S01]  /*0cd0*/  LDG.E.U16 R41, desc[UR30][R40.64] ;  /* 0x0000001e28297981 */ /* 0x000562000c1e1500 */
[----:B------:R-:W-:-:S03]  /*0ce0*/  SGXT.U32 R4, R4, 0x2 ;  /* 0x000000020404781a */ /* 0x000fc60000000000 */
[----:B-1----:R-:W-:Y:S01]  /*0cf0*/  IMAD R0, R0, UR4, RZ ;  /* 0x0000000400007c24 */ /* 0x002fe2000f8e02ff */
[----:B---3--:R-:W-:Y:S01]  /*0d00*/  LOP3.LUT R16, R78, 0x40, RZ, 0xc0, !PT ;  /* 0x000000404e107812 */ /* 0x008fe200078ec0ff */
[----:B------:R1:W5:Y:S01]  /*0d10*/  LDG.E.U16 R42, desc[UR30][R42.64] ;  /* 0x0000001e2a2a7981 */ /* 0x000362000c1e1500 */
[----:B0-----:R-:W-:-:S03]  /*0d20*/  R2UR UR14, R76 ;  /* 0x000000004c0e72ca */ /* 0x001fc600000e0000 */
[----:B------:R1:W5:Y:S04]  /*0d30*/  LDG.E.U16 R45, desc[UR30][R44.64] ;  /* 0x0000001e2c2d7981 */ /* 0x000368000c1e1500 */
[----:B------:R1:W5:Y:S04]  /*0d40*/  LDG.E.U16 R46, desc[UR30][R46.64] ;  /* 0x0000001e2e2e7981 */ /* 0x000368000c1e1500 */
[----:B------:R1:W5:Y:S01]  /*0d50*/  LDG.E.U16 R49, desc[UR30][R48.64] ;  /* 0x0000001e30317981 */ /* 0x000362000c1e1500 */
[----:B--2---:R-:W-:Y:S01]  /*0d60*/  IMAD R6, R4, R3, RZ ;  /* 0x0000000304067224 */ /* 0x004fe200078e02ff */
[----:B------:R-:W-:Y:S01]  /*0d70*/  SHF.R.U32.HI R4, RZ, 0x5, R78 ;  /* 0x00000005ff047819 */ /* 0x000fe2000001164e */
[----:B------:R-:W-:Y:S01]  /*0d80*/  IMAD R2, R2, UR12, RZ ;  /* 0x0000000c02027c24 */ /* 0x000fe2000f8e02ff */
[----:B------:R1:W5:Y:S02]  /*0d90*/  LDG.E.U16 R50, desc[UR30][R50.64] ;  /* 0x0000001e32327981 */ /* 0x000364000c1e1500 */
[----:B----4-:R-:W-:-:S02]  /*0da0*/  LEA R8, R3, R6, 0x2 ;  /* 0x0000000603087211 */ /* 0x010fc400078e10ff */
[----:B------:R-:W-:Y:S01]  /*0db0*/  R2UR UR9, R4 ;  /* 0x00000000040972ca */ /* 0x000fe200000e0000 */
[----:B------:R1:W5:Y:S01]  /*0dc0*/  LDG.E.U16 R54, desc[UR30][R54.64] ;  /* 0x0000001e36367981 */ /* 0x000362000c1e1500 */
[C---:B------:R-:W-:Y:S02]  /*0dd0*/  LEA R10, R3.reuse, R8, 0x2 ;  /* 0x00000008030a7211 */ /* 0x040fe400078e10ff */
[----:B------:R-:W-:Y:S01]  /*0de0*/  SHF.L.U32 R4, R0, 0x1, RZ ;  /* 0x0000000100047819 */ /* 0x000fe200000006ff */
[----:B------:R1:W5:Y:S01]  /*0df0*/  LDG.E.U16 R57, desc[UR30][R56.64] ;  /* 0x0000001e38397981 */ /* 0x000362000c1e1500 */
[----:B------:R-:W-:Y:S01]  /*0e00*/  SHF.L.U32 R7, R2, 0x1, RZ ;  /* 0x0000000102077819 */ /* 0x000fe200000006ff */
[----:B------:R-:W-:Y:S01]  /*0e10*/  IMAD.HI R0, R0, 0x2, RZ ;  /* 0x0000000200007827 */ /* 0x000fe200078e02ff */
[C---:B------:R-:W-:Y:S01]  /*0e20*/  LEA R12, R3.reuse, R10, 0x2 ;  /* 0x0000000a030c7211 */ /* 0x040fe200078e10ff */
[----:B------:R1:W5:Y:S01]  /*0e30*/  LDG.E.U16 R58, desc[UR30][R58.64] ;  /* 0x0000001e3a3a7981 */ /* 0x000362000c1e1500 */
[----:B------:R-:W-:Y:S01]  /*0e40*/  IADD3 R203, P1, P2, R4, R18, R7 ;  /* 0x0000001204cb7210 */ /* 0x000fe20007a3e007 */
[----:B------:R-:W-:Y:S01]  /*0e50*/  IMAD.HI R2, R2, 0x2, RZ ;  /* 0x0000000202027827 */ /* 0x000fe200078e02ff */
[----:B------:R-:W-:Y:S01]  /*0e60*/  LEA R4, R3, R12, 0x2 ;  /* 0x0000000c03047211 */ /* 0x000fe200078e10ff */
[----:B------:R1:W5:Y:S03]  /*0e70*/  LDG.E.U16 R61, desc[UR30][R60.64] ;  /* 0x0000001e3c3d7981 */ /* 0x000366000c1e1500 */
[----:B------:R-:W-:Y:S01]  /*0e80*/  IADD3.X R19, PT, PT, R0, R19, R2, P1, P2 ;  /* 0x0000001300137210 */ /* 0x000fe20000fe4402 */
[----:B------:R1:W5:Y:S01]  /*0e90*/  LDG.E.U16 R62, desc[UR30][R62.64] ;  /* 0x0000001e3e3e7981 */ /* 0x000362000c1e1500 */
[----:B------:R-:W-:-:S02]  /*0ea0*/  SHF.L.U32 R2, R78, 0x1, RZ ;  /* 0x000000014e027819 */ /* 0x000fc400000006ff */
[C---:B------:R-:W-:Y:S01]  /*0eb0*/  LEA R0, R3.reuse, R4, 0x2 ;  /* 0x0000000403007211 */ /* 0x040fe200078e10ff */
[----:B------:R1:W5:Y:S01]  /*0ec0*/  LDG.E.U16 R65, desc[UR30][R64.64] ;  /* 0x0000001e40417981 */ /* 0x000362000c1e1500 */
[----:B------:R-:W-:Y:S02]  /*0ed0*/  LOP3.LUT R15, R2, 0x7e, RZ, 0xc0, !PT ;  /* 0x0000007e020f7812 */ /* 0x000fe400078ec0ff */
[C---:B------:R-:W-:Y:S01]  /*0ee0*/  LEA R14, R3.reuse, R0, 0x2 ;  /* 0x00000000030e7211 */ /* 0x040fe200078e10ff */
[----:B------:R1:W5:Y:S01]  /*0ef0*/  LDG.E.U16 R66, desc[UR30][R66.64] ;  /* 0x0000001e42427981 */ /* 0x000362000c1e1500 */
[----:B------:R-:W-:Y:S02]  /*0f00*/  LEA R2, R16, R15, 0x6 ;  /* 0x0000000f10027211 */ /* 0x000fe400078e30ff */
[----:B------:R-:W-:-:S04]  /*0f10*/  LEA R16, R3, R14, 0x3 ;  /* 0x0000000e03107211 */ /* 0x000fc800078e18ff */
[----:B------:R-:W-:-:S04]  /*0f20*/  LEA R18, R3, R16, 0x2 ;  /* 0x0000001003127211 */ /* 0x000fc800078e10ff */
[C---:B------:R-:W-:Y:S02]  /*0f30*/  LEA R20, R3.reuse, R18, 0x2 ;  /* 0x0000001203147211 */ /* 0x040fe400078e10ff */
[-C--:B------:R-:W-:Y:S02]  /*0f40*/  LEA R122, P3, R6, R203.reuse, 0x1 ;  /* 0x000000cb067a7211 */ /* 0x080fe400078608ff */
[C---:B------:R-:W-:Y:S01]  /*0f50*/  LEA R22, R3.reuse, R20, 0x2 ;  /* 0x0000001403167211 */ /* 0x040fe200078e10ff */
[----:B------:R-:W-:Y:S01]  /*0f60*/  UIADD3 UR8, UPT, UPT, UR9, 0x7c, URZ ;  /* 0x0000007c09087890 */ /* 0x000fe2000fffe0ff */
[----:B------:R-:W-:Y:S02]  /*0f70*/  LEA R106, P4, R8, R203, 0x1 ;  /* 0x000000cb086a7211 */ /* 0x000fe400078808ff */
[-C--:B------:R-:W-:Y:S02]  /*0f80*/  LEA.HI.X.SX32 R123, R6, R19.reuse, 0x1, P3 ;  /* 0x00000013067b7211 */ /* 0x080fe400018f0eff */
[----:B------:R-:W-:Y:S01]  /*0f90*/  LEA R6, R3, R22, 0x2 ;  /* 0x0000001603067211 */ /* 0x000fe200078e10ff */
[----:B------:R-:W-:Y:S01]  /*0fa0*/  UIADD3 UR7, UPT, UPT, UR9, 0x5c, URZ ;  /* 0x0000005c09077890 */ /* 0x000fe2000fffe0ff */
[----:B------:R-:W-:-:S02]  /*0fb0*/  LEA.HI.X.SX32 R107, R8, R19, 0x1, P4 ;  /* 0x00000013086b7211 */ /* 0x000fc400020f0eff */
[C---:B------:R-:W-:Y:S01]  /*0fc0*/  LEA R120, P3, R10.reuse, R203, 0x1 ;  /* 0x000000cb0a787211 */ /* 0x040fe200078608ff */
[C---:B------:R-:W-:Y:S01]  /*0fd0*/  IMAD R13, R3.reuse, UR8, RZ ;  /* 0x00000008030d7c24 */ /* 0x040fe2000f8e02ff */
[C---:B------:R-:W-:Y:S01]  /*0fe0*/  LEA R8, R3.reuse, R6, 0x2 ;  /* 0x0000000603087211 */ /* 0x040fe200078e10ff */
[C---:B------:R-:W-:Y:S01]  /*0ff0*/  IMAD R11, R3.reuse, UR7, RZ ;  /* 0x00000007030b7c24 */ /* 0x040fe2000f8e02ff */
[----:B------:R-:W-:Y:S02]  /*1000*/  LEA.HI.X.SX32 R121, R10, R19, 0x1, P3 ;  /* 0x000000130a797211 */ /* 0x000fe400018f0eff */
[----:B------:R-:W-:Y:S02]  /*1010*/  LEA R10, R3, R8, 0x2 ;  /* 0x00000008030a7211 */ /* 0x000fe400078e10ff */
[-C--:B------:R-:W-:Y:S02]  /*1020*/  LEA R200, P2, R13, R203.reuse, 0x1 ;  /* 0x000000cb0dc87211 */ /* 0x080fe400078408ff */
[----:B------:R-:W-:-:S02]  /*1030*/  LEA R102, P3, R0, R203, 0x1 ;  /* 0x000000cb00667211 */ /* 0x000fc400078608ff */
[----:B------:R-:W-:Y:S02]  /*1040*/  LEA R24, R3, R10, 0x3 ;  /* 0x0000000a03187211 */ /* 0x000fe400078e18ff */
[----:B------:R-:W-:Y:S02]  /*1050*/  LEA R234, P1, R11, R203, 0x1 ;  /* 0x000000cb0bea7211 */ /* 0x000fe400078208ff */
[----:B------:R-:W-:Y:S02]  /*1060*/  LEA.HI.X.SX32 R201, R13, R19, 0x1, P2 ;  /* 0x000000130dc97211 */ /* 0x000fe400010f0eff */
[----:B------:R-:W-:Y:S02]  /*1070*/  LEA R118, P2, R4, R203, 0x1 ;  /* 0x000000cb04767211 */ /* 0x000fe400078408ff */
[----:B------:R-:W-:Y:S02]  /*1080*/  LEA.HI.X.SX32 R103, R0, R19, 0x1, P3 ;  /* 0x0000001300677211 */ /* 0x000fe400018f0eff */
[----:B------:R-:W-:-:S02]  /*1090*/  LEA R0, R3, R24, 0x2 ;  /* 0x0000001803007211 */ /* 0x000fc400078e10ff */
[----:B------:R-:W-:Y:S02]  /*10a0*/  LEA.HI.X.SX32 R235, R11, R19, 0x1, P1 ;  /* 0x000000130beb7211 */ /* 0x000fe400008f0eff */
[----:B------:R-:W-:Y:S01]  /*10b0*/  LEA R104, P1, R12, R203, 0x1 ;  /* 0x000000cb0c687211 */ /* 0x000fe200078208ff */
[----:B------:R-:W-:Y:S01]  /*10c0*/  UIADD3 UR4, UPT, UPT, UR9, 0x1c, URZ ;  /* 0x0000001c09047890 */ /* 0x000fe2000fffe0ff */
[-C--:B------:R-:W-:Y:S02]  /*10d0*/  LEA.HI.X.SX32 R119, R4, R19.reuse, 0x1, P2 ;  /* 0x0000001304777211 */ /* 0x080fe400010f0eff */
[----:B------:R-:W-:Y:S02]  /*10e0*/  LEA R4, R3, R0, 0x2 ;  /* 0x0000000003047211 */ /* 0x000fe400078e10ff */
[----:B------:R-:W-:Y:S02]  /*10f0*/  LEA.HI.X.SX32 R105, R12, R19, 0x1, P1 ;  /* 0x000000130c697211 */ /* 0x000fe400008f0eff */
[----:B------:R-:W-:-:S02]  /*1100*/  LEA R98, P3, R18, R203, 0x1 ;  /* 0x000000cb12627211 */ /* 0x000fc400078608ff */
[----:B------:R-:W-:Y:S02]  /*1110*/  LEA R116, P1, R14, R203, 0x1 ;  /* 0x000000cb0e747211 */ /* 0x000fe400078208ff */
[C---:B------:R-:W-:Y:S01]  /*1120*/  LEA R12, R3.reuse, R4, 0x2 ;  /* 0x00000004030c7211 */ /* 0x040fe200078e10ff */
[C---:B------:R-:W-:Y:S01]  /*1130*/  IMAD R7, R3.reuse, UR4, RZ ;  /* 0x0000000403077c24 */ /* 0x040fe2000f8e02ff */
[-C--:B------:R-:W-:Y:S02]  /*1140*/  LEA.HI.X.SX32 R99, R18, R19.reuse, 0x1, P3 ;  /* 0x0000001312637211 */ /* 0x080fe400018f0eff */
[----:B------:R-:W-:Y:S02]  /*1150*/  LEA.HI.X.SX32 R117, R14, R19, 0x1, P1 ;  /* 0x000000130e757211 */ /* 0x000fe400008f0eff */
[----:B------:R-:W-:Y:S02]  /*1160*/  LEA R110, P3, R6, R203, 0x1 ;  /* 0x000000cb066e7211 */ /* 0x000fe400078608ff */
[----:B------:R-:W-:-:S02]  /*1170*/  LEA R14, R3, R12, 0x2 ;  /* 0x0000000c030e7211 */ /* 0x000fc400078e10ff */
[-C--:B------:R-:W-:Y:S02]  /*1180*/  LEA R114, P2, R16, R203.reuse, 0x1 ;  /* 0x000000cb10727211 */ /* 0x080fe400078408ff */
[-C--:B------:R-:W-:Y:S02]  /*1190*/  LEA R112, P1, R20, R203.reuse, 0x1 ;  /* 0x000000cb14707211 */ /* 0x080fe400078208ff */
[----:B------:R-:W-:Y:S02]  /*11a0*/  LEA R100, P5, R7, R203, 0x1 ;  /* 0x000000cb07647211 */ /* 0x000fe400078a08ff */
[-C--:B------:R-:W-:Y:S02]  /*11b0*/  LEA.HI.X.SX32 R111, R6, R19.reuse, 0x1, P3 ;  /* 0x00000013066f7211 */ /* 0x080fe400018f0eff */
[----:B------:R-:W-:Y:S02]  /*11c0*/  LEA R6, R3, R14, 0x2 ;  /* 0x0000000e03067211 */ /* 0x000fe400078e10ff */
[----:B------:R-:W-:-:S02]  /*11d0*/  LEA.HI.X.SX32 R115, R16, R19, 0x1, P2 ;  /* 0x0000001310737211 */ /* 0x000fc400010f0eff */
[----:B------:R-:W-:Y:S02]  /*11e0*/  LEA R96, P2, R22, R203, 0x1 ;  /* 0x000000cb16607211 */ /* 0x000fe400078408ff */
[-C--:B------:R-:W-:Y:S02]  /*11f0*/  LEA.HI.X.SX32 R113, R20, R19.reuse, 0x1, P1 ;  /* 0x0000001314717211 */ /* 0x080fe400008f0eff */
[----:B------:R-:W-:Y:S02]  /*1200*/  LEA.HI.X.SX32 R101, R7, R19, 0x1, P5 ;  /* 0x0000001307657211 */ /* 0x000fe400028f0eff */
[----:B------:R-:W-:Y:S02]  /*1210*/  LEA R94, P1, R8, R203, 0x1 ;  /* 0x000000cb085e7211 */ /* 0x000fe400078208ff */
[----:B------:R-:W-:Y:S01]  /*1220*/  LEA R16, R3, R6, 0x2 ;  /* 0x0000000603107211 */ /* 0x000fe200078e10ff */
[----:B------:R1:W-:Y:S01]  /*1230*/  STL.64 [R1+0x70], R122 ;  /* 0x0000707a01007387 */ /* 0x0003e20000100a00 */
[----:B------:R-:W-:-:S02]  /*1240*/  LEA.HI.X.SX32 R97, R22, R19, 0x1, P2 ;  /* 0x0000001316617211 */ /* 0x000fc400010f0eff */
[----:B------:R-:W-:Y:S01]  /*1250*/  LEA R108, P2, R10, R203, 0x1 ;  /* 0x000000cb0a6c7211 */ /* 0x000fe200078408ff */
[----:B------:R1:W-:Y:S01]  /*1260*/  STL.64 [R1+0x68], R106 ;  /* 0x0000686a01007387 */ /* 0x0003e20000100a00 */
[-C--:B------:R-:W-:Y:S02]  /*1270*/  LEA.HI.X.SX32 R95, R8, R19.reuse, 0x1, P1 ;  /* 0x00000013085f7211 */ /* 0x080fe400008f0eff */
[----:B------:R-:W-:Y:S01]  /*1280*/  LEA R8, R3, R16, 0x3 ;  /* 0x0000001003087211 */ /* 0x000fe200078e18ff */
[----:B------:R1:W-:Y:S01]  /*1290*/  STL.64 [R1+0x38], R100 ;  /* 0x0000386401007387 */ /* 0x0003e20000100a00 */
[----:B------:R-:W-:-:S03]  /*12a0*/  LEA.HI.X.SX32 R109, R10, R19, 0x1, P2 ;  /* 0x000000130a6d7211 */ /* 0x000fc600010f0eff */
[----:B------:R1:W-:Y:S01]  /*12b0*/  STL.64 [R1+0x60], R120 ;  /* 0x0000607801007387 */ /* 0x0003e20000100a00 */
[----:B------:R-:W-:-:S03]  /*12c0*/  LEA R246, P1, R0, R203, 0x1 ;  /* 0x000000cb00f67211 */ /* 0x000fc600078208ff */
[----:B------:R1:W-:Y:S01]  /*12d0*/  STL.64 [R1+0x58], R104 ;  /* 0x0000586801007387 */ /* 0x0003e20000100a00 */
[-C--:B------:R-:W-:Y:S02]  /*12e0*/  LEA R248, P3, R24, R203.reuse, 0x1 ;  /* 0x000000cb18f87211 */ /* 0x080fe400078608ff */
[----:B------:R-:W-:Y:S01]  /*12f0*/  LEA R10, R3, R8, 0x2 ;  /* 0x00000008030a7211 */ /* 0x000fe200078e10ff */
[----:B------:R1:W-:Y:S01]  /*1300*/  STL.64 [R1+0x50], R118 ;  /* 0x0000507601007387 */ /* 0x0003e20000100a00 */
[----:B------:R-:W-:-:S03]  /*1310*/  LEA R244, P2, R4, R203, 0x1 ;  /* 0x000000cb04f47211 */ /* 0x000fc600078408ff */
[----:B------:R1:W-:Y:S01]  /*1320*/  STL.64 [R1+0x48], R102 ;  /* 0x0000486601007387 */ /* 0x0003e20000100a00 */
[----:B------:R-:W-:-:S03]  /*1330*/  LEA.HI.X.SX32 R247, R0, R19, 0x1, P1 ;  /* 0x0000001300f77211 */ /* 0x000fc600008f0eff */
[----:B------:R1:W-:Y:S01]  /*1340*/  STL.64 [R1+0x40], R116 ;  /* 0x0000407401007387 */ /* 0x0003e20000100a00 */
[----:B------:R-:W-:-:S03]  /*1350*/  LEA.HI.X.SX32 R249, R24, R19, 0x1, P3 ;  /* 0x0000001318f97211 */ /* 0x000fc600018f0eff */
[----:B------:R1:W-:Y:S01]  /*1360*/  STL.64 [R1+0x30], R114 ;  /* 0x0000307201007387 */ /* 0x0003e20000100a00 */
[----:B------:R-:W-:-:S03]  /*1370*/  LEA R0, R3, R10, 0x2 ;  /* 0x0000000a03007211 */ /* 0x000fc600078e10ff */
[----:B------:R1:W-:Y:S01]  /*1380*/  STL.64 [R1+0x28], R98 ;  /* 0x0000286201007387 */ /* 0x0003e20000100a00 */
[----:B------:R-:W-:-:S03]  /*1390*/  LEA R242, P3, R12, R203, 0x1 ;  /* 0x000000cb0cf27211 */ /* 0x000fc600078608ff */
[----:B------:R1:W-:Y:S01]  /*13a0*/  STL.64 [R1+0x20], R112 ;  /* 0x0000207001007387 */ /* 0x0003e20000100a00 */
[----:B------:R-:W-:-:S03]  /*13b0*/  LEA.HI.X.SX32 R245, R4, R19, 0x1, P2 ;  /* 0x0000001304f57211 */ /* 0x000fc600010f0eff */
[----:B------:R1:W-:Y:S01]  /*13c0*/  STL.64 [R1+0x18], R96 ;  /* 0x0000186001007387 */ /* 0x0003e20000100a00 */
[----:B------:R-:W-:-:S03]  /*13d0*/  LEA R238, P2, R6, R203, 0x1 ;  /* 0x000000cb06ee7211 */ /* 0x000fc600078408ff */
[----:B------:R1:W-:Y:S01]  /*13e0*/  STL.64 [R1+0x10], R110 ;  /* 0x0000106e01007387 */ /* 0x0003e20000100a00 */
[----:B------:R-:W-:-:S03]  /*13f0*/  LEA R4, R3, R0, 0x2 ;  /* 0x0000000003047211 */ /* 0x000fc600078e10ff */
[----:B------:R1:W-:Y:S01]  /*1400*/  STL.64 [R1+0x8], R94 ;  /* 0x0000085e01007387 */ /* 0x0003e20000100a00 */
[----:B------:R-:W-:-:S03]  /*1410*/  LEA.HI.X.SX32 R243, R12, R19, 0x1, P3 ;  /* 0x000000130cf37211 */ /* 0x000fc600018f0eff */
[----:B------:R1:W-:Y:S01]  /*1420*/  STL.64 [R1], R108 ;  /* 0x0000006c01007387 */ /* 0x0003e20000100a00 */
[----:B------:R-:W-:Y:S02]  /*1430*/  LEA R236, P3, R16, R203, 0x1 ;  /* 0x000000cb10ec7211 */ /* 0x000fe400078608ff */
[----:B------:R-:W-:Y:S01]  /*1440*/  LEA.HI.X.SX32 R239, R6, R19, 0x1, P2 ;  /* 0x0000001306ef7211 */ /* 0x000fe200010f0eff */
[----:B------:R-:W-:Y:S01]  /*1450*/  UIADD3 UR5, UPT, UPT, UR9, 0x3c, URZ ;  /* 0x0000003c09057890 */ /* 0x000fe2000fffe0ff */
[----:B------:R-:W-:Y:S02]  /*1460*/  LEA R6, R3, R4, 0x2 ;  /* 0x0000000403067211 */ /* 0x000fe400078e10ff */
[----:B------:R-:W-:Y:S02]  /*1470*/  LEA R240, P1, R14, R203, 0x1 ;  /* 0x000000cb0ef07211 */ /* 0x000fe400078208ff */
[----:B------:R-:W-:Y:S02]  /*1480*/  LEA.HI.X.SX32 R237, R16, R19, 0x1, P3 ;  /* 0x0000001310ed7211 */ /* 0x000fe400018f0eff */
[----:B------:R-:W-:-:S02]  /*1490*/  LEA R228, P3, R0, R203, 0x1 ;  /* 0x000000cb00e47211 */ /* 0x000fc400078608ff */
[C---:B------:R-:W-:Y:S01]  /*14a0*/  LEA R12, R3.reuse, R6, 0x2 ;  /* 0x00000006030c7211 */ /* 0x040fe200078e10ff */
[C---:B------:R-:W-:Y:S01]  /*14b0*/  IMAD R9, R3.reuse, UR5, RZ ;  /* 0x0000000503097c24 */ /* 0x040fe2000f8e02ff */
[----:B------:R-:W-:Y:S02]  /*14c0*/  LEA.HI.X.SX32 R241, R14, R19, 0x1, P1 ;  /* 0x000000130ef17211 */ /* 0x000fe400008f0eff */
[-C--:B------:R-:W-:Y:S02]  /*14d0*/  LEA R232, P1, R8, R203.reuse, 0x1 ;  /* 0x000000cb08e87211 */ /* 0x080fe400078208ff */
[----:B------:R-:W-:Y:S02]  /*14e0*/  LEA R230, P2, R10, R203, 0x1 ;  /* 0x000000cb0ae67211 */ /* 0x000fe400078408ff */
[----:B------:R-:W-:Y:S02]  /*14f0*/  LEA.HI.X.SX32 R229, R0, R19, 0x1, P3 ;  /* 0x0000001300e57211 */ /* 0x000fe400018f0eff */
[----:B------:R-:W-:-:S02]  /*1500*/  LEA R0, R3, R12, 0x2 ;  /* 0x0000000c03007211 */ /* 0x000fc400078e10ff */
[-C--:B------:R-:W-:Y:S02]  /*1510*/  LEA.HI.X.SX32 R233, R8, R19.reuse, 0x1, P1 ;  /* 0x0000001308e97211 */ /* 0x080fe400008f0eff */
[----:B------:R-:W-:Y:S02]  /*1520*/  LEA.HI.X.SX32 R231, R10, R19, 0x1, P2 ;  /* 0x000000130ae77211 */ /* 0x000fe400010f0eff */
[-C--:B------:R-:W-:Y:S02]  /*1530*/  LEA R250, P6, R9, R203.reuse, 0x1 ;  /* 0x000000cb09fa7211 */ /* 0x080fe400078c08ff */
[-C--:B------:R-:W-:Y:S02]  /*1540*/  LEA R226, P1, R4, R203.reuse, 0x1 ;  /* 0x000000cb04e27211 */ /* 0x080fe400078208ff */
[-C--:B------:R-:W-:Y:S02]  /*1550*/  LEA R224, P2, R6, R203.reuse, 0x1 ;  /* 0x000000cb06e07211 */ /* 0x080fe400078408ff */
[----:B------:R-:W-:-:S02]  /*1560*/  LEA R204, P3, R12, R203, 0x1 ;  /* 0x000000cb0ccc7211 */ /* 0x000fc400078608ff */
[----:B------:R-:W-:Y:S02]  /*1570*/  LEA R202, P4, R0, R203, 0x1 ;  /* 0x000000cb00ca7211 */ /* 0x000fe400078808ff */
[-C--:B------:R-:W-:Y:S02]  /*1580*/  LEA.HI.X.SX32 R251, R9, R19.reuse, 0x1, P6 ;  /* 0x0000001309fb7211 */ /* 0x080fe400030f0eff */
[-C--:B------:R-:W-:Y:S02]  /*1590*/  LEA.HI.X.SX32 R227, R4, R19.reuse, 0x1, P1 ;  /* 0x0000001304e37211 */ /* 0x080fe400008f0eff */
[-C--:B------:R-:W-:Y:S02]  /*15a0*/  LEA.HI.X.SX32 R225, R6, R19.reuse, 0x1, P2 ;  /* 0x0000001306e17211 */ /* 0x080fe400010f0eff */
[-C--:B------:R-:W-:Y:S02]  /*15b0*/  LEA.HI.X.SX32 R205, R12, R19.reuse, 0x1, P3 ;  /* 0x000000130ccd7211 */ /* 0x080fe400018f0eff */
[----:B------:R-:W-:-:S02]  /*15c0*/  LEA.HI.X.SX32 R203, R0, R19, 0x1, P4 ;  /* 0x0000001300cb7211 */ /* 0x000fc400020f0eff */
[----:B------:R-:W-:Y:S01]  /*15d0*/  LOP3.LUT R80, R2, 0x10, RZ, 0x3c, !PT ;  /* 0x0000001002507812 */ /* 0x000fe200078e3cff */
[----:B-1----:R-:W-:Y:S06]  /*15e0*/  @P0 BRA `(.L_x_5) ;  /* 0x0000000000180947 */ /* 0x002fec0003800000 */
[----:B------:R-:W-:Y:S01]  /*15f0*/  ELECT P1, URZ, PT ;  /* 0x0000000000ff782f */ /* 0x000fe20003820000 */
[----:B------:R-:W-:Y:S01]  /*1600*/  HFMA2 R0, -RZ, RZ, 0, 5.9604644775390625e-08 ;  /* 0x00000001ff007431 */ /* 0x000fe200000001ff */
[----:B------:R-:W-:Y:S01]  /*1610*/  UMOV UR4, 0x40 ;  /* 0x0000004000047882 */ /* 0x000fe20000000000 */
[----:B------:R-:W-:Y:S01]  /*1620*/  UVIRTCOUNT.DEALLOC.SMPOOL 0x80 ;  /* 0x000000800000784c */ /* 0x000fe20000000000 */
[----:B------:R-:W-:-:S09]  /*1630*/  ULEA UR4, UR6, UR4, 0x18 ;  /* 0x0000000406047291 */ /* 0x000fd2000f8ec0ff */
[----:B------:R0:W-:Y:S03]  /*1640*/  @P1 STS.U8 [UR4], R0 ;  /* 0x00000000ff001988 */ /* 0x0001e60008000004 */
.L_x_5:
[----:B------:R-:W-:Y:S01]  /*1650*/  USHF.L.U32 UR4, UR9, 0x15, URZ ;  /* 0x0000001509047899 */ /* 0x000fe200080006ff */
[----:B-----5:R1:W-:Y:S01]  /*1660*/  STS.U16 [R2+UR13+0x400], R21 ;  /* 0x0004001502007988 */ /* 0x0203e2000800040d */
[C---:B------:R-:W-:Y:S01]  /*1670*/  LOP3.LUT R252, R2.reuse, 0x20, RZ, 0x3c, !PT ;  /* 0x0000002002fc7812 */ /* 0x040fe200078e3cff */
[----:B------:R-:W-:Y:S01]  /*1680*/  UMOV UR5, 0x1 ;  /* 0x0000000100057882 */ /* 0x000fe20000000000 */
[----:B------:R-:W-:Y:S01]  /*1690*/  ULOP3.LUT UR4, UR4, 0x600000, URZ, 0xc0, !UPT ;  /* 0x0060000004047892 */ /* 0x000fe2000f8ec0ff */
[----:B------:R-:W-:Y:S01]  /*16a0*/  STS.U16 [R2+UR13+0x800], R37 ;  /* 0x0008002502007988 */ /* 0x000fe2000800040d */
[C---:B------:R-:W-:Y:S01]  /*16b0*/  LOP3.LUT R223, R2.reuse, 0x30, RZ, 0x3c, !PT ;  /* 0x0000003002df7812 */ /* 0x040fe200078e3cff */
[----:B------:R-:W-:Y:S01]  /*16c0*/  UIADD3 UR17, UPT, UPT, UR13, 0x8000, URZ ;  /* 0x000080000d117890 */ /* 0x000fe2000fffe0ff */
[C---:B------:R-:W-:Y:S01]  /*16d0*/  LOP3.LUT R222, R2.reuse, 0x40, RZ, 0x3c, !PT ;  /* 0x0000004002de7812 */ /* 0x040fe200078e3cff */
[----:B------:R-:W-:Y:S01]  /*16e0*/  STS.U16 [R2+UR13+0xc00], R53 ;  /* 0x000c003502007988 */ /* 0x000fe2000800040d */
[----:B------:R-:W-:Y:S01]  /*16f0*/  UIADD3 UR15, UPT, UPT, UR14, UR4, URZ ;  /* 0x000000040e0f7290 */ /* 0x000fe2000fffe0ff */
[C---:B------:R-:W-:Y:S01]  /*1700*/  LOP3.LUT R221, R2.reuse, 0x50, RZ, 0x3c, !PT ;  /* 0x0000005002dd7812 */ /* 0x040fe200078e3cff */
[----:B------:R-:W2:Y:S01]  /*1710*/  LDCU UR20, c[0x0][0x3f0] ;  /* 0x00007e00ff1477ac */ /* 0x000ea20008000800 */
[----:B------:R-:W-:Y:S01]  /*1720*/  STS.U16 [R2+UR13], R5 ;  /* 0x0000000502007988 */ /* 0x000fe2000800040d */
[----:B------:R-:W-:-:S02]  /*1730*/  LOP3.LUT R220, R2, 0x60, RZ, 0x3c, !PT ;  /* 0x0000006002dc7812 */ /* 0x000fc400078e3cff */
[----:B------:R-:W-:Y:S01]  /*1740*/  LOP3.LUT R219, R2, 0x70, RZ, 0x3c, !PT ;  /* 0x0000007002db7812 */ /* 0x000fe200078e3cff */
[----:B------:R-:W-:Y:S01]  /*1750*/  STS.U16 [R80+UR13+0x80], R68 ;  /* 0x0000804450007988 */ /* 0x000fe2000800040d */
[----:B------:R-:W-:Y:S02]  /*1760*/  LOP3.LUT P1, RZ, R78, 0x7f, RZ, 0xc0, !PT ;  /* 0x0000007f4eff7812 */ /* 0x000fe4000782c0ff */
[----:B------:R-:W-:Y:S01]  /*1770*/  PRMT R4, RZ, 0x7610, R4 ;  /* 0x00007610ff047816 */ /* 0x000fe20000000004 */
[----:B------:R3:W-:Y:S01]  /*1780*/  STS.U16 [R80+UR13+0x480], R23 ;  /* 0x0004801750007988 */ /* 0x0007e2000800040d */
[----:B------:R-:W-:Y:S02]  /*1790*/  PRMT R6, RZ, 0x7610, R6 ;  /* 0x00007610ff067816 */ /* 0x000fe40000000006 */
[----:B------:R-:W-:Y:S01]  /*17a0*/  PRMT R8, RZ, 0x7610, R8 ;  /* 0x00007610ff087816 */ /* 0x000fe20000000008 */
[----:B------:R-:W-:Y:S01]  /*17b0*/  STS.U16 [R80+UR13+0x880], R38 ;  /* 0x0008802650007988 */ /* 0x000fe2000800040d */
[----:B------:R-:W-:-:S02]  /*17c0*/  PRMT R10, RZ, 0x7610, R10 ;  /* 0x00007610ff0a7816 */ /* 0x000fc4000000000a */
[----:B------:R-:W-:Y:S01]  /*17d0*/  PRMT R12, RZ, 0x7610, R12 ;  /* 0x00007610ff0c7816 */ /* 0x000fe2000000000c */
[----:B------:R-:W-:Y:S01]  /*17e0*/  STS.U16 [R80+UR13+0xc80], R54 ;  /* 0x000c803650007988 */ /* 0x000fe2000800040d */
[----:B--2---:R-:W-:Y:S01]  /*17f0*/  ISETP.LT.AND P2, PT, RZ, UR20, PT ;  /* 0x00000014ff007c0c */ /* 0x004fe2000bf41270 */
[----:B------:R-:W-:Y:S01]  /*1800*/  VOTEU.ALL UP0, P1 ;  /* 0x0000000000ff7886 */ /* 0x000fe20000800000 */
[----:B------:R-:W-:Y:S01]  /*1810*/  VOTEU.ALL UP1, P1 ;  /* 0x0000000000ff7886 */ /* 0x000fe20000820000 */
[----:B------:R-:W-:Y:S01]  /*1820*/  STS.U16 [R252+UR13+0x100], R69 ;  /* 0x00010045fc007988 */ /* 0x000fe2000800040d */
[----:B------:R-:W-:Y:S02]  /*1830*/  PRMT R14, RZ, 0x7610, R14 ;  /* 0x00007610ff0e7816 */ /* 0x000fe4000000000e */
[----:B------:R-:W-:-:S04]  /*1840*/  @!UP0 UIADD3 UR6, UPT, UPT, -UR5, 0x100000, URZ ;  /* 0x0010000005068890 */ /* 0x000fc8000fffe1ff */
[----:B------:R-:W-:Y:S02]  /*1850*/  @!UP0 USHF.L.U32 UR7, UR6, 0xb, URZ ;  /* 0x0000000b06078899 */ /* 0x000fe400080006ff */
[----:B------:R-:W-:Y:S01]  /*1860*/  @!UP0 USHF.L.U32 UR6, UR6, 0x1, URZ ;  /* 0x0000000106068899 */ /* 0x000fe200080006ff */
[----:B------:R2:W-:Y:S01]  /*1870*/  STS.U16 [R252+UR13+0x500], R25 ;  /* 0x00050019fc007988 */ /* 0x0005e2000800040d */
[----:B------:R-:W-:Y:S02]  /*1880*/  PRMT R19, RZ, 0x7610, R19 ;  /* 0x00007610ff137816 */ /* 0x000fe40000000013 */
[----:B-1----:R-:W-:Y:S01]  /*1890*/  PRMT R21, RZ, 0x7610, R21 ;  /* 0x00007610ff157816 */ /* 0x002fe20000000015 */
[----:B------:R-:W-:Y:S01]  /*18a0*/  STS.U16 [R252+UR13+0x900], R41 ;  /* 0x00090029fc007988 */ /* 0x000fe2000800040d */
[----:B---3--:R-:W-:Y:S02]  /*18b0*/  PRMT R23, RZ, 0x7610, R23 ;  /* 0x00007610ff177816 */ /* 0x008fe40000000017 */
[----:B------:R-:W-:Y:S01]  /*18c0*/  PRMT R27, RZ, 0x7610, R27 ;  /* 0x00007610ff1b7816 */ /* 0x000fe2000000001b */
[----:B------:R-:W-:Y:S01]  /*18d0*/  STS.U16 [R252+UR13+0xd00], R57 ;  /* 0x000d0039fc007988 */ /* 0x000fe2000800040d */
[----:B------:R-:W-:-:S02]  /*18e0*/  PRMT R31, RZ, 0x7610, R31 ;  /* 0x00007610ff1f7816 */ /* 0x000fc4000000001f */
[----:B--2---:R-:W-:Y:S01]  /*18f0*/  PRMT R25, RZ, 0x7610, R25 ;  /* 0x00007610ff197816 */ /* 0x004fe20000000019 */
[----:B------:R-:W-:Y:S01]  /*1900*/  STS.U16 [R223+UR13+0x180], R70 ;  /* 0x00018046df007988 */ /* 0x000fe2000800040d */
[----:B------:R-:W-:Y:S02]  /*1910*/  PRMT R35, RZ, 0x7610, R35 ;  /* 0x00007610ff237816 */ /* 0x000fe40000000023 */
        /* <DEDUP_REMOVED lines=8> */
[----:B------:R-:W-:Y:S02]  /*19a0*/  PRMT R16, RZ, 0x7610, R16 ;  /* 0x00007610ff107816 */ /* 0x000fe40000000010 */
[----:B------:R-:W-:Y:S01]  /*19b0*/  PRMT R18, RZ, 0x7610, R18 ;  /* 0x00007610ff127816 */ /* 0x000fe20000000012 */
[----:B------:R-:W-:Y:S01]  /*19c0*/  STS.U16 [R222+UR13+0x200], R71 ;  /* 0x00020047de007988 */ /* 0x000fe2000800040d */
[----:B------:R-:W-:Y:S02]  /*19d0*/  PRMT R20, RZ, 0x7610, R20 ;  /* 0x00007610ff147816 */ /* 0x000fe40000000014 */
[----:B------:R-:W-:Y:S01]  /*19e0*/  PRMT R22, RZ, 0x7610, R22 ;  /* 0x00007610ff167816 */ /* 0x000fe20000000016 */
[----:B------:R2:W-:Y:S01]  /*19f0*/  STS.U16 [R222+UR13+0x600], R29 ;  /* 0x0006001dde007988 */ /* 0x0005e2000800040d */
[----:B------:R-:W-:-:S02]  /*1a00*/  PRMT R24, RZ, 0x7610, R24 ;  /* 0x00007610ff187816 */ /* 0x000fc40000000018 */
[----:B-1----:R-:W-:Y:S01]  /*1a10*/  PRMT R26, RZ, 0x7610, R26 ;  /* 0x00007610ff1a7816 */ /* 0x002fe2000000001a */
[----:B------:R-:W-:Y:S01]  /*1a20*/  STS.U16 [R222+UR13+0xa00], R45 ;  /* 0x000a002dde007988 */ /* 0x000fe2000800040d */
[----:B------:R-:W-:Y:S02]  /*1a30*/  PRMT R28, RZ, 0x7610, R28 ;  /* 0x00007610ff1c7816 */ /* 0x000fe4000000001c */
[----:B------:R-:W-:Y:S01]  /*1a40*/  PRMT R32, RZ, 0x7610, R32 ;  /* 0x00007610ff207816 */ /* 0x000fe20000000020 */
[----:B------:R-:W-:Y:S01]  /*1a50*/  STS.U16 [R222+UR13+0xe00], R61 ;  /* 0x000e003dde007988 */ /* 0x000fe2000800040d */
[----:B------:R-:W-:Y:S02]  /*1a60*/  PRMT R36, RZ, 0x7610, R36 ;  /* 0x00007610ff247816 */ /* 0x000fe40000000024 */
[----:B--2---:R-:W-:Y:S01]  /*1a70*/  PRMT R29, RZ, 0x7610, R29 ;  /* 0x00007610ff1d7816 */ /* 0x004fe2000000001d */
[----:B------:R-:W-:Y:S04]  /*1a80*/  STS.U16 [R221+UR13+0x280], R72 ;  /* 0x00028048dd007988 */ /* 0x000fe8000800040d */
[----:B------:R1:W-:Y:S04]  /*1a90*/  STS.U16 [R221+UR13+0x680], R30 ;  /* 0x0006801edd007988 */ /* 0x0003e8000800040d */
[----:B------:R-:W-:Y:S04]  /*1aa0*/  STS.U16 [R221+UR13+0xa80], R46 ;  /* 0x000a802edd007988 */ /* 0x000fe8000800040d */
[----:B------:R-:W-:Y:S01]  /*1ab0*/  STS.U16 [R221+UR13+0xe80], R62 ;  /* 0x000e803edd007988 */ /* 0x000fe2000800040d */
[----:B-1----:R-:W-:-:S03]  /*1ac0*/  PRMT R30, RZ, 0x7610, R30 ;  /* 0x00007610ff1e7816 */ /* 0x002fc6000000001e */
[----:B------:R1:W-:Y:S04]  /*1ad0*/  STS.U16 [R220+UR13+0x300], R17 ;  /* 0x00030011dc007988 */ /* 0x0003e8000800040d */
[----:B------:R2:W-:Y:S04]  /*1ae0*/  STS.U16 [R220+UR13+0x700], R33 ;  /* 0x00070021dc007988 */ /* 0x0005e8000800040d */
[----:B------:R-:W-:Y:S01]  /*1af0*/  STS.U16 [R220+UR13+0xb00], R49 ;  /* 0x000b0031dc007988 */ /* 0x000fe2000800040d */
[----:B-1----:R-:W-:-:S03]  /*1b00*/  PRMT R17, RZ, 0x7610, R17 ;  /* 0x00007610ff117816 */ /* 0x002fc60000000011 */
[----:B------:R-:W-:Y:S01]  /*1b10*/  STS.U16 [R220+UR13+0xf00], R65 ;  /* 0x000f0041dc007988 */ /* 0x000fe2000800040d */
[----:B--2---:R-:W-:-:S03]  /*1b20*/  PRMT R33, RZ, 0x7610, R33 ;  /* 0x00007610ff217816 */ /* 0x004fc60000000021 */
[----:B------:R-:W-:Y:S04]  /*1b30*/  STS.U16 [R219+UR13+0x380], R74 ;  /* 0x0003804adb007988 */ /* 0x000fe8000800040d */
[----:B------:R1:W-:Y:S04]  /*1b40*/  STS.U16 [R219+UR13+0x780], R34 ;  /* 0x00078022db007988 */ /* 0x0003e8000800040d */
[----:B------:R2:W-:Y:S04]  /*1b50*/  STS.U16 [R219+UR13+0xb80], R50 ;  /* 0x000b8032db007988 */ /* 0x0005e8000800040d */
[----:B------:R2:W-:Y:S01]  /*1b60*/  STS.U16 [R219+UR13+0xf80], R66 ;  /* 0x000f8042db007988 */ /* 0x0005e2000800040d */
[----:B-1----:R-:W-:Y:S01]  /*1b70*/  PRMT R34, RZ, 0x7610, R34 ;  /* 0x00007610ff227816 */ /* 0x002fe20000000022 */
[----:B------:R-:W-:Y:S01]  /*1b80*/  STTM.x32 tmem[UR15], RZ ;  /* 0x000000ff000079ed */ /* 0x000fe200082c000f */
[----:B------:R-:W1:Y:S02]  /*1b90*/  FENCE.VIEW.ASYNC.T ;  /* 0x00000000000073c6 */ /* 0x000e640000000200 */
[----:B-1----:R-:W-:Y:S06]  /*1ba0*/  BAR.SYNC.DEFER_BLOCKING 0x0 ;  /* 0x0000000000007b1d */ /* 0x002fec0000010000 */
[----:B------:R-:W1:Y:S02]  /*1bb0*/  FENCE.VIEW.ASYNC.S ;  /* 0x00000000000073c6 */ /* 0x000e640000000000 */
[----:B-1----:R1:W3:Y:S02]  /*1bc0*/  @!UP1 SYNCS.EXCH.64 URZ, [UR17], UR6 ;  /* 0x0000000611ff95b2 */ /* 0x0022e40008000100 */
[----:B---3--:R-:W-:Y:S06]  /*1bd0*/  BAR.SYNC.DEFER_BLOCKING 0x0 ;  /* 0x0000000000007b1d */ /* 0x008fec0000010000 */
[----:B------:R-:W3:Y:S04]  /*1be0*/  @P2 LDG.E.U16 R4, desc[UR30][R122.64] ;  /* 0x0000001e7a042981 */ /* 0x000ee8000c1e1500 */
[----:B------:R-:W4:Y:S04]  /*1bf0*/  @P2 LDG.E.U16 R6, desc[UR30][R120.64] ;  /* 0x0000001e78062981 */ /* 0x000f28000c1e1500 */
[----:B------:R-:W2:Y:S04]  /*1c00*/  @P2 LDG.E.U16 R8, desc[UR30][R118.64] ;  /* 0x0000001e76082981 */ /* 0x000ea8000c1e1500 */
        /* <DEDUP_REMOVED lines=28> */
[----:B------:R-:W2:Y:S01]  /*1dd0*/  @P2 LDG.E.U16 R36, desc[UR30][R200.64] ;  /* 0x0000001ec8242981 */ /* 0x000ea2000c1e1500 */
[----:B0-----:R-:W-:Y:S01]  /*1de0*/  SHF.R.S32.HI R0, RZ, 0x6, R78 ;  /* 0x00000006ff007819 */ /* 0x001fe2000001144e */
[----:B-1----:R-:W-:-:S04]  /*1df0*/  @!UP0 UIADD3 UR6, UPT, UPT, -UR5, 0x100000, URZ ;  /* 0x0010000005068890 */ /* 0x002fc8000fffe1ff */
[----:B------:R-:W-:Y:S02]  /*1e00*/  @!UP0 USHF.L.U32 UR7, UR6, 0xb, URZ ;  /* 0x0000000b06078899 */ /* 0x000fe400080006ff */
[----:B------:R-:W-:Y:S01]  /*1e10*/  @!UP0 USHF.L.U32 UR6, UR6, 0x1, URZ ;  /* 0x0000000106068899 */ /* 0x000fe200080006ff */
[----:B------:R-:W-:Y:S01]  /*1e20*/  SGXT R0, R0, 0x1 ;  /* 0x000000010000781a */ /* 0x000fe20000000200 */
[----:B------:R-:W-:Y:S01]  /*1e30*/  VOTEU.ALL UP1, P1 ;  /* 0x0000000000ff7886 */ /* 0x000fe20000820000 */
[----:B------:R-:W-:-:S04]  /*1e40*/  @!UP0 UIADD3 UR4, UPT, UPT, -UR5, 0x100000, URZ ;  /* 0x0010000005048890 */ /* 0x000fc8000fffe1ff */
[----:B------:R-:W-:Y:S02]  /*1e50*/  @!UP0 USHF.L.U32 UR5, UR4, 0xb, URZ ;  /* 0x0000000b04058899 */ /* 0x000fe400080006ff */
[----:B------:R-:W-:Y:S01]  /*1e60*/  @!UP0 USHF.L.U32 UR4, UR4, 0x1, URZ ;  /* 0x0000000104048899 */ /* 0x000fe200080006ff */
[----:B------:R-:W-:Y:S02]  /*1e70*/  LOP3.LUT R0, R15, 0x90, R0, 0x78, !PT ;  /* 0x000000900f007812 */ /* 0x000fe400078e7800 */
[----:B------:R-:W-:Y:S02]  /*1e80*/  ISETP.EQ.U32.AND P3, PT, RZ, UR9, P2 ;  /* 0x00000009ff007c0c */ /* 0x000fe40009762070 */
[----:B------:R-:W-:Y:S01]  /*1e90*/  LOP3.LUT R15, R0, 0x20, RZ, 0x3c, !PT ;  /* 0x00000020000f7812 */ /* 0x000fe200078e3cff */
[----:B------:R0:W1:Y:S01]  /*1ea0*/  @!UP1 SYNCS.EXCH.64 URZ, [UR13+0x8008], UR6 ;  /* 0x008008060dff95b2 */ /* 0x0000620008000100 */
[----:B------:R-:W-:Y:S01]  /*1eb0*/  VOTEU.ALL UP1, P1 ;  /* 0x0000000000ff7886 */ /* 0x000fe20000820000 */
[----:B------:R-:W-:-:S02]  /*1ec0*/  UIADD3 UR8, UPT, UPT, UR13, 0x4000, URZ ;  /* 0x000040000d087890 */ /* 0x000fc4000fffe0ff */
[----:B------:R-:W-:Y:S01]  /*1ed0*/  UIADD3 UR16, UPT, UPT, UR14, 0x20, URZ ;  /* 0x000000200e107890 */ /* 0x000fe2000fffe0ff */
[----:B---3--:R0:W-:Y:S04]  /*1ee0*/  STS.U16 [R0+UR13+0x2000], R4 ;  /* 0x0020000400007988 */ /* 0x0081e8000800040d */
[----:B----4-:R0:W-:Y:S04]  /*1ef0*/  STS.U16 [R0+UR13+0x2200], R6 ;  /* 0x0022000600007988 */ /* 0x0101e8000800040d */
[----:B--2---:R0:W-:Y:S04]  /*1f00*/  STS.U16 [R0+UR13+0x2400], R8 ;  /* 0x0024000800007988 */ /* 0x0041e8000800040d */
[----:B------:R0:W-:Y:S04]  /*1f10*/  STS.U16 [R0+UR13+0x2600], R10 ;  /* 0x0026000a00007988 */ /* 0x0001e8000800040d */
        /* <DEDUP_REMOVED lines=27> */
[----:B------:R0:W-:Y:S01]  /*20d0*/  STS.U16 [R15+UR13+0x3f00], R36 ;  /* 0x003f00240f007988 */ /* 0x0001e2000800040d */
[----:B-1----:R1:W-:Y:S06]  /*20e0*/  MEMBAR.ALL.CTA ;  /* 0x0000000000007992 */ /* 0x0023ec0000008000 */
[----:B-1----:R-:W-:Y:S04]  /*20f0*/  FENCE.VIEW.ASYNC.S ;  /* 0x00000000000073c6 */ /* 0x002fe80000000000 */
[----:B------:R-:W1:Y:S02]  /*2100*/  FENCE.VIEW.ASYNC.S ;  /* 0x00000000000073c6 */ /* 0x000e640000000000 */
[----:B-1----:R0:W1:Y:S02]  /*2110*/  @!UP1 SYNCS.EXCH.64 URZ, [UR13+0x4000], UR4 ;  /* 0x004000040dff95b2 */ /* 0x0020640008000100 */
[----:B-1----:R-:W-:Y:S06]  /*2120*/  BAR.SYNC.DEFER_BLOCKING 0x0 ;  /* 0x0000000000007b1d */ /* 0x002fec0000010000 */
[----:B0-----:R-:W-:Y:S05]  /*2130*/  @!P3 BRA `(.L_x_6) ;  /* 0x000000000068b947 */ /* 0x001fea0003800000 */
[----:B------:R-:W-:Y:S02]  /*2140*/  UIADD3 UR4, UPT, UPT, UR13, 0x2000, URZ ;  /* 0x000020000d047890 */ /* 0x000fe4000fffe0ff */
[----:B------:R-:W-:Y:S02]  /*2150*/  USHF.R.U32.HI UR5, URZ, 0x4, UR13 ;  /* 0x00000004ff057899 */ /* 0x000fe4000801160d */
[----:B------:R-:W-:Y:S02]  /*2160*/  USHF.R.U32.HI UR6, URZ, 0x4, UR4 ;  /* 0x00000004ff067899 */ /* 0x000fe40008011604 */
[----:B------:R-:W-:Y:S02]  /*2170*/  USGXT.U32 UR4, UR5, 0xe ;  /* 0x0000000e0504789a */ /* 0x000fe40008000000 */
[----:B------:R-:W-:Y:S01]  /*2180*/  USGXT.U32 UR6, UR6, 0xe ;  /* 0x0000000e0606789a */ /* 0x000fe20008000000 */
[----:B------:R-:W-:Y:S01]  /*2190*/  UMOV UR10, 0x1000080 ;  /* 0x01000080000a7882 */ /* 0x000fe20000000000 */
[----:B------:R-:W-:Y:S01]  /*21a0*/  UMOV UR11, 0x40004040 ;  /* 0x40004040000b7882 */ /* 0x000fe20000000000 */
[----:B------:R-:W-:Y:S01]  /*21b0*/  UMOV UR18, 0xfffffffe ;  /* 0xfffffffe00127882 */ /* 0x000fe20000000000 */
[----:B------:R-:W-:Y:S01]  /*21c0*/  UMOV UR19, 0x7fffbfdf ;  /* 0x7fffbfdf00137882 */ /* 0x000fe20000000000 */
[----:B------:R-:W-:Y:S01]  /*21d0*/  UMOV UR5, URZ ;  /* 0x000000ff00057c82 */ /* 0x000fe20008000000 */
[----:B------:R-:W-:Y:S01]  /*21e0*/  UMOV UR7, URZ ;  /* 0x000000ff00077c82 */ /* 0x000fe20008000000 */
[----:B------:R-:W-:-:S02]  /*21f0*/  ULOP3.LUT UR22, UR4, 0x1000000, URZ, 0xfc, !UPT ;  /* 0x0100000004167892 */ /* 0x000fc4000f8efcff */
[----:B------:R-:W-:Y:S02]  /*2200*/  UIADD3.64 UR10, UPT, UPT, UR4, UR10, URZ ;  /* 0x0000000a040a7297 */ /* 0x000fe4000fffe0ff */
[----:B------:R-:W-:Y:S01]  /*2210*/  UIADD3.64 UR18, UPT, UPT, UR6, -UR18, URZ ;  /* 0x8000001206127297 */ /* 0x000fe2000fffe0ff */
[----:B------:R-:W-:Y:S01]  /*2220*/  UMOV UR24, 0x0 ;  /* 0x0000000000187882 */ /* 0x000fe20000000000 */
[----:B------:R-:W-:Y:S01]  /*2230*/  UMOV UR25, 0x8208490 ;  /* 0x0820849000197882 */ /* 0x000fe20000000000 */
[----:B------:R-:W-:Y:S01]  /*2240*/  UMOV UR4, UR8 ;  /* 0x0000000800047c82 */ /* 0x000fe20008000000 */
[----:B------:R-:W-:Y:S01]  /*2250*/  UMOV UR23, 0x40004040 ;  /* 0x4000404000177882 */ /* 0x000fe20000000000 */
[----:B------:R-:W-:Y:S01]  /*2260*/  UMOV UR7, 0x80004020 ;  /* 0x8000402000077882 */ /* 0x000fe20000000000 */
[----:B------:R-:W-:Y:S01]  /*2270*/  UMOV UR26, 0x0 ;  /* 0x00000000001a7882 */ /* 0x000fe20000000000 */
[----:B------:R-:W-:Y:S01]  /*2280*/  UMOV UR27, 0x8208490 ;  /* 0x08208490001b7882 */ /* 0x000fe20000000000 */
[----:B------:R-:W-:Y:S01]  /*2290*/  UMOV UR4, UR4 ;  /* 0x0000000400047c82 */ /* 0x000fe20008000000 */
[----:B------:R0:W-:Y:S01]  /*22a0*/  UTCHMMA gdesc[UR22], gdesc[UR6], tmem[UR16], tmem[UR24], idesc[UR25], !UPT ;  /* 0x00ff1806160075ea */ /* 0x0001e2000f800010 */
[----:B------:R0:W-:Y:S01]  /*22b0*/  UTCHMMA gdesc[UR10], gdesc[UR18], tmem[UR16], tmem[UR26], idesc[UR27], UPT ;  /* 0x00ff1a120a0075ea */ /* 0x0001e2000b800010 */
[----:B------:R0:W-:Y:S01]  /*22c0*/  UTCBAR [UR4], URZ ;  /* 0x000000ff040073e9 */ /* 0x0001e200080000ff */
[----:B------:R-:W-:Y:S01]  /*22d0*/  NOP ;  /* 0x0000000000007918 */ /* 0x000fe20000000000 */
.L_x_6:
[----:B------:R-:W-:Y:S05]  /*22e0*/  @!P2 BRA `(.L_x_7) ;  /* 0x000000000008a947 */ /* 0x000fea0003800000 */
[----:B------:R-:W1:Y:S02]  /*22f0*/  SYNCS.PHASECHK.TRANS64.TRYWAIT P4, [UR13+0x4000], RZ ;  /* 0x004000ffff0075a7 */ /* 0x000e64000808110d */
[----:B-1----:R-:W-:Y:S05]  /*2300*/  @!P4 BRA `(.L_x_8) ;  /* 0x000000a4003cc947 */ /* 0x002fea0003800000 */
.L_x_7:
[----:B------:R-:W-:Y:S01]  /*2310*/  BAR.SYNC.DEFER_BLOCKING 0x0 ;  /* 0x0000000000007b1d */ /* 0x000fe20000010000 */
[----:B------:R-:W-:-:S05]  /*2320*/  PRMT R216, RZ, 0x7610, R216 ;  /* 0x00007610ffd87816 */ /* 0x000fca00000000d8 */
[----:B0-----:R-:W0:Y:S02]  /*2330*/  LDCU UR7, c[0x0][0x3a8] ;  /* 0x00007500ff0777ac */ /* 0x001e240008000800 */
[----:B------:R-:W1:Y:S01]  /*2340*/  LDC R166, c[0x0][0x3d8] ;  /* 0x0000f600ffa67b82 */ /* 0x000e620000000800 */
[----:B------:R-:W0:Y:S01]  /*2350*/  LDTM.x128 R4, tmem[UR15+0x20] ;  /* 0x0000200f000479ee */ /* 0x000e2200083c0000 */
[----:B------:R-:W2:Y:S01]  /*2360*/  LDCU.64 UR10, c[0x0][0x3d0] ;  /* 0x00007a00ff0a77ac */ /* 0x000ea20008000a00 */
[----:B------:R-:W-:Y:S02]  /*2370*/  PRMT R212, RZ, 0x7610, R212 ;  /* 0x00007610ffd47816 */ /* 0x000fe400000000d4 */
[----:B------:R-:W-:Y:S02]  /*2380*/  PRMT R208, RZ, 0x7610, R208 ;  /* 0x00007610ffd07816 */ /* 0x000fe400000000d0 */
[----:B------:R-:W-:Y:S02]  /*2390*/  PRMT R188, RZ, 0x7610, R188 ;  /* 0x00007610ffbc7816 */ /* 0x000fe400000000bc */
[----:B------:R-:W-:-:S02]  /*23a0*/  PRMT R215, RZ, 0x7610, R215 ;  /* 0x00007610ffd77816 */ /* 0x000fc400000000d7 */
[----:B------:R-:W-:Y:S02]  /*23b0*/  PRMT R211, RZ, 0x7610, R211 ;  /* 0x00007610ffd37816 */ /* 0x000fe400000000d3 */
[----:B------:R-:W-:Y:S02]  /*23c0*/  PRMT R207, RZ, 0x7610, R207 ;  /* 0x00007610ffcf7816 */ /* 0x000fe400000000cf */
[----:B------:R-:W-:Y:S01]  /*23d0*/  PRMT R214, RZ, 0x7610, R214 ;  /* 0x00007610ffd67816 */ /* 0x000fe200000000d6 */
[----:B------:R-:W3:Y:S01]  /*23e0*/  @!P1 SYNCS.CCTL.IV [UR13+0x4000] ;  /* 0x00400000ff0099b1 */ /* 0x000ee2000800000d */
[----:B------:R-:W-:Y:S01]  /*23f0*/  PRMT R210, RZ, 0x7610, R210 ;  /* 0x00007610ffd27816 */ /* 0x000fe200000000d2 */
[----:B------:R-:W-:Y:S01]  /*2400*/  NOP ;  /* 0x0000000000007918 */ /* 0x000fe20000000000 */
[----:B--2---:R-:W-:Y:S01]  /*2410*/  UIMAD UR10, UR12, UR10, URZ ;  /* 0x0000000a0c0a72a4 */ /* 0x004fe2000f8e02ff */
[----:B------:R-:W-:Y:S02]  /*2420*/  IMAD R134, R134, UR11, RZ ;  /* 0x0000000b86867c24 */ /* 0x000fe4000f8e02ff */
[----:B0-----:R-:W-:Y:S01]  /*2430*/  FMUL R0, R6, UR7 ;  /* 0x0000000706007c20 */ /* 0x001fe20008400000 */
[----:B------:R-:W-:Y:S01]  /*2440*/  FMUL R135, R5, UR7 ;  /* 0x0000000705877c20 */ /* 0x000fe20008400000 */
[----:B------:R-:W-:Y:S01]  /*2450*/  FMUL R136, R4, UR7 ;  /* 0x0000000704887c20 */ /* 0x000fe20008400000 */
[----:B------:R-:W-:Y:S01]  /*2460*/  FMUL R132, R7, UR7 ;  /* 0x0000000707847c20 */ /* 0x000fe20008400000 */
[----:B------:R-:W-:Y:S01]  /*2470*/  FMUL R133, R8, UR7 ;  /* 0x0000000708857c20 */ /* 0x000fe20008400000 */
[----:B------:R-:W-:-:S02]  /*2480*/  USHF.L.U32 UR6, UR10, 0x1, URZ ;  /* 0x000000010a067899 */ /* 0x000fc400080006ff */
[----:B------:R-:W-:Y:S01]  /*2490*/  FMNMX3 R136, R136, R135, R0, !PT ;  /* 0x0000008788887276 */ /* 0x000fe20007800000 */
[----:B------:R-:W-:Y:S01]  /*24a0*/  FMUL R0, R9, UR7 ;  /* 0x0000000709007c20 */ /* 0x000fe20008400000 */
[----:B------:R-:W-:Y:S01]  /*24b0*/  FMUL R135, R10, UR7 ;  /* 0x000000070a877c20 */ /* 0x000fe20008400000 */
[----:B------:R-:W-:Y:S01]  /*24c0*/  UIMAD.WIDE UR4, UR10, 0x2, URZ ;  /* 0x000000020a0478a5 */ /* 0x000fe2000f8e02ff */
[----:B------:R-:W-:Y:S01]  /*24d0*/  FMNMX3 R136, R136, R132, R133, !PT ;  /* 0x0000008488887276 */ /* 0x000fe20007800085 */
[----:B------:R-:W-:Y:S01]  /*24e0*/  FMUL R132, R11, UR7 ;  /* 0x000000070b847c20 */ /* 0x000fe20008400000 */
[----:B------:R-:W-:Y:S02]  /*24f0*/  FMUL R133, R12, UR7 ;  /* 0x000000070c857c20 */ /* 0x000fe40008400000 */
[----:B------:R-:W-:Y:S01]  /*2500*/  FMNMX3 R136, R136, R0, R135, !PT ;  /* 0x0000000088887276 */ /* 0x000fe20007800087 */
[----:B------:R-:W-:Y:S01]  /*2510*/  FMUL R0, R13, UR7 ;  /* 0x000000070d007c20 */ /* 0x000fe20008400000 */
[----:B------:R-:W-:-:S02]  /*2520*/  FMUL R135, R14, UR7 ;  /* 0x000000070e877c20 */ /* 0x000fc40008400000 */
[----:B------:R-:W-:Y:S01]  /*2530*/  FMNMX3 R136, R136, R132, R133, !PT ;  /* 0x0000008488887276 */ /* 0x000fe20007800085 */
[----:B------:R-:W-:Y:S01]  /*2540*/  FMUL R132, R15, UR7 ;  /* 0x000000070f847c20 */ /* 0x000fe20008400000 */
[----:B------:R-:W-:Y:S02]  /*2550*/  FMUL R133, R16, UR7 ;  /* 0x0000000710857c20 */ /* 0x000fe40008400000 */
        /* <DEDUP_REMOVED lines=172> */
[----:B------:R-:W-:-:S03]  /*3020*/  FMUL R133, R131, UR7 ;  /* 0x0000000783857c20 */ /* 0x000fc60008400000 */
[----:B------:R-:W-:-:S04]  /*3030*/  FMNMX3 R0, R0, R135, R136, !PT ;  /* 0x0000008700007276 */ /* 0x000fc80007800088 */
[----:B------:R-:W-:-:S05]  /*3040*/  FMNMX3 R0, R0, -INF , R133, !PT ;  /* 0xff80000000007876 */ /* 0x000fca0007800085 */
[--C-:B------:R-:W-:Y:S01]  /*3050*/  FFMA R4, R4, UR7, -R0.reuse ;  /* 0x0000000704047c23 */ /* 0x100fe20008000800 */
[--C-:B------:R-:W-:Y:S01]  /*3060*/  FFMA R5, R5, UR7, -R0.reuse ;  /* 0x0000000705057c23 */ /* 0x100fe20008000800 */
[--C-:B------:R-:W-:Y:S01]  /*3070*/  FFMA R6, R6, UR7, -R0.reuse ;  /* 0x0000000706067c23 */ /* 0x100fe20008000800 */
[--C-:B------:R-:W-:Y:S01]  /*3080*/  FFMA R7, R7, UR7, -R0.reuse ;  /* 0x0000000707077c23 */ /* 0x100fe20008000800 */
[----:B------:R-:W-:Y:S01]  /*3090*/  FMUL R4, R4, 1.4426950216293334961 ;  /* 0x3fb8aa3b04047820 */ /* 0x000fe20000400000 */
[----:B------:R-:W-:Y:S01]  /*30a0*/  FMUL R5, R5, 1.4426950216293334961 ;  /* 0x3fb8aa3b05057820 */ /* 0x000fe20000400000 */
[----:B------:R-:W-:Y:S01]  /*30b0*/  FMUL R6, R6, 1.4426950216293334961 ;  /* 0x3fb8aa3b06067820 */ /* 0x000fe20000400000 */
[----:B------:R-:W-:Y:S01]  /*30c0*/  FMUL R7, R7, 1.4426950216293334961 ;  /* 0x3fb8aa3b07077820 */ /* 0x000fe20000400000 */
[--C-:B------:R-:W-:Y:S01]  /*30d0*/  FFMA R8, R8, UR7, -R0.reuse ;  /* 0x0000000708087c23 */ /* 0x100fe20008000800 */
[--C-:B------:R-:W-:Y:S01]  /*30e0*/  FFMA R9, R9, UR7, -R0.reuse ;  /* 0x0000000709097c23 */ /* 0x100fe20008000800 */
[----:B------:R-:W-:Y:S01]  /*30f0*/  MUFU.EX2 R4, R4 ;  /* 0x0000000400047308 */ /* 0x000fe20000000800 */
[--C-:B------:R-:W-:Y:S01]  /*3100*/  FFMA R10, R10, UR7, -R0.reuse ;  /* 0x000000070a0a7c23 */ /* 0x100fe20008000800 */
[----:B------:R-:W-:Y:S01]  /*3110*/  FMUL R8, R8, 1.4426950216293334961 ;  /* 0x3fb8aa3b08087820 */ /* 0x000fe20000400000 */
[----:B------:R-:W-:Y:S01]  /*3120*/  FMUL R9, R9, 1.4426950216293334961 ;  /* 0x3fb8aa3b09097820 */ /* 0x000fe20000400000 */
[--C-:B------:R-:W-:Y:S01]  /*3130*/  FFMA R11, R11, UR7, -R0.reuse ;  /* 0x000000070b0b7c23 */ /* 0x100fe20008000800 */
[----:B------:R-:W-:Y:S01]  /*3140*/  FMUL R10, R10, 1.4426950216293334961 ;  /* 0x3fb8aa3b0a0a7820 */ /* 0x000fe20000400000 */
[--C-:B------:R-:W-:Y:S01]  /*3150*/  FFMA R12, R12, UR7, -R0.reuse ;  /* 0x000000070c0c7c23 */ /* 0x100fe20008000800 */
[--C-:B------:R-:W-:Y:S01]  /*3160*/  FFMA R13, R13, UR7, -R0.reuse ;  /* 0x000000070d0d7c23 */ /* 0x100fe20008000800 */
[----:B------:R-:W0:Y:S01]  /*3170*/  MUFU.EX2 R5, R5 ;  /* 0x0000000500057308 */ /* 0x000e220000000800 */
[----:B------:R-:W-:Y:S01]  /*3180*/  FMUL R11, R11, 1.4426950216293334961 ;  /* 0x3fb8aa3b0b0b7820 */ /* 0x000fe20000400000 */
[----:B------:R-:W-:Y:S01]  /*3190*/  FMUL R12, R12, 1.4426950216293334961 ;  /* 0x3fb8aa3b0c0c7820 */ /* 0x000fe20000400000 */
[----:B------:R-:W-:Y:S01]  /*31a0*/  FMUL R13, R13, 1.4426950216293334961 ;  /* 0x3fb8aa3b0d0d7820 */ /* 0x000fe20000400000 */
[--C-:B------:R-:W-:Y:S01]  /*31b0*/  FFMA R14, R14, UR7, -R0.reuse ;  /* 0x000000070e0e7c23 */ /* 0x100fe20008000800 */
[--C-:B------:R-:W-:Y:S01]  /*31c0*/  FFMA R15, R15, UR7, -R0.reuse ;  /* 0x000000070f0f7c23 */ /* 0x100fe20008000800 */
[--C-:B------:R-:W-:Y:S01]  /*31d0*/  FFMA R16, R16, UR7, -R0.reuse ;  /* 0x0000000710107c23 */ /* 0x100fe20008000800 */
[--C-:B------:R-:W-:Y:S01]  /*31e0*/  FFMA R17, R17, UR7, -R0.reuse ;  /* 0x0000000711117c23 */ /* 0x100fe20008000800 */
[----:B------:R-:W2:Y:S01]  /*31f0*/  MUFU.EX2 R6, R6 ;  /* 0x0000000600067308 */ /* 0x000ea20000000800 */
[----:B------:R-:W-:Y:S01]  /*3200*/  FMUL R14, R14, 1.4426950216293334961 ;  /* 0x3fb8aa3b0e0e7820 */ /* 0x000fe20000400000 */
[----:B------:R-:W-:Y:S01]  /*3210*/  FMUL R15, R15, 1.4426950216293334961 ;  /* 0x3fb8aa3b0f0f7820 */ /* 0x000fe20000400000 */
[----:B------:R-:W-:Y:S01]  /*3220*/  FMUL R16, R16, 1.4426950216293334961 ;  /* 0x3fb8aa3b10107820 */ /* 0x000fe20000400000 */
[----:B------:R-:W-:Y:S01]  /*3230*/  FMUL R17, R17, 1.4426950216293334961 ;  /* 0x3fb8aa3b11117820 */ /* 0x000fe20000400000 */
[--C-:B------:R-:W-:Y:S01]  /*3240*/  FFMA R18, R18, UR7, -R0.reuse ;  /* 0x0000000712127c23 */ /* 0x100fe20008000800 */
[--C-:B------:R-:W-:Y:S01]  /*3250*/  FFMA R19, R19, UR7, -R0.reuse ;  /* 0x0000000713137c23 */ /* 0x100fe20008000800 */
[--C-:B------:R-:W-:Y:S01]  /*3260*/  FFMA R20, R20, UR7, -R0.reuse ;  /* 0x0000000714147c23 */ /* 0x100fe20008000800 */
[----:B------:R-:W4:Y:S01]  /*3270*/  MUFU.EX2 R7, R7 ;  /* 0x0000000700077308 */ /* 0x000f220000000800 */
[----:B0-----:R-:W-:Y:S01]  /*3280*/  FADD R133, R4, R5 ;  /* 0x0000000504857221 */ /* 0x001fe20000000000 */
[----:B------:R-:W-:Y:S01]  /*3290*/  FMUL R18, R18, 1.4426950216293334961 ;  /* 0x3fb8aa3b12127820 */ /* 0x000fe20000400000 */
[----:B------:R-:W-:Y:S01]  /*32a0*/  FMUL R19, R19, 1.4426950216293334961 ;  /* 0x3fb8aa3b13137820 */ /* 0x000fe20000400000 */
[----:B------:R-:W-:Y:S01]  /*32b0*/  FMUL R20, R20, 1.4426950216293334961 ;  /* 0x3fb8aa3b14147820 */ /* 0x000fe20000400000 */
[--C-:B------:R-:W-:Y:S01]  /*32c0*/  FFMA R21, R21, UR7, -R0.reuse ;  /* 0x0000000715157c23 */ /* 0x100fe20008000800 */
[--C-:B------:R-:W-:Y:S01]  /*32d0*/  FFMA R22, R22, UR7, -R0.reuse ;  /* 0x0000000716167c23 */ /* 0x100fe20008000800 */
[--C-:B------:R-:W-:Y:S01]  /*32e0*/  FFMA R23, R23, UR7, -R0.reuse ;  /* 0x0000000717177c23 */ /* 0x100fe20008000800 */
[----:B------:R-:W0:Y:S01]  /*32f0*/  MUFU.EX2 R8, R8 ;  /* 0x0000000800087308 */ /* 0x000e220000000800 */
[----:B--2---:R-:W-:Y:S01]  /*3300*/  FADD R132, R6, R133 ;  /* 0x0000008506847221 */ /* 0x004fe20000000000 */
[----:B------:R-:W-:Y:S01]  /*3310*/  FMUL R21, R21, 1.4426950216293334961 ;  /* 0x3fb8aa3b15157820 */ /* 0x000fe20000400000 */
[----:B------:R-:W-:Y:S01]  /*3320*/  FMUL R22, R22, 1.4426950216293334961 ;  /* 0x3fb8aa3b16167820 */ /* 0x000fe20000400000 */
[----:B------:R-:W-:Y:S01]  /*3330*/  FMUL R23, R23, 1.4426950216293334961 ;  /* 0x3fb8aa3b17177820 */ /* 0x000fe20000400000 */
[--C-:B------:R-:W-:Y:S01]  /*3340*/  FFMA R24, R24, UR7, -R0.reuse ;  /* 0x0000000718187c23 */ /* 0x100fe20008000800 */
[--C-:B------:R-:W-:Y:S01]  /*3350*/  FFMA R25, R25, UR7, -R0.reuse ;  /* 0x0000000719197c23 */ /* 0x100fe20008000800 */
[----:B------:R-:W-:Y:S01]  /*3360*/  FFMA R26, R26, UR7, -R0 ;  /* 0x000000071a1a7c23 */ /* 0x000fe20008000800 */
[----:B------:R-:W2:Y:S01]  /*3370*/  MUFU.EX2 R9, R9 ;  /* 0x0000000900097308 */ /* 0x000ea20000000800 */
[----:B----4-:R-:W-:Y:S01]  /*3380*/  FADD R133, R7, R132 ;  /* 0x0000008407857221 */ /* 0x010fe20000000000 */
        /* <DEDUP_REMOVED lines=13> */
[----:B------:R-:W-:Y:S01]  /*3460*/  FFMA R32, R32, UR7, -R0 ;  /* 0x0000000720207c23 */ /* 0x000fe20008000800 */
[----:B------:R-:W0:Y:S01]  /*3470*/  MUFU.EX2 R11, R11 ;  /* 0x0000000b000b7308 */ /* 0x000e220000000800 */
[----:B--2---:R-:W-:Y:S01]  /*3480*/  FADD R133, R9, R132 ;  /* 0x0000008409857221 */ /* 0x004fe20000000000 */
[----:B------:R-:W-:Y:S01]  /*3490*/  FMUL R30, R30, 1.4426950216293334961 ;  /* 0x3fb8aa3b1e1e7820 */ /* 0x000fe20000400000 */
[----:B------:R-:W-:Y:S01]  /*34a0*/  FMUL R31, R31, 1.4426950216293334961 ;  /* 0x3fb8aa3b1f1f7820 */ /* 0x000fe20000400000 */
[----:B------:R-:W-:Y:S01]  /*34b0*/  FMUL R32, R32, 1.4426950216293334961 ;  /* 0x3fb8aa3b20207820 */ /* 0x000fe20000400000 */
[--C-:B------:R-:W-:Y:S01]  /*34c0*/  FFMA R33, R33, UR7, -R0.reuse ;  /* 0x0000000721217c23 */ /* 0x100fe20008000800 */
[--C-:B------:R-:W-:Y:S01]  /*34d0*/  FFMA R34, R34, UR7, -R0.reuse ;  /* 0x0000000722227c23 */ /* 0x100fe20008000800 */
[--C-:B------:R-:W-:Y:S01]  /*34e0*/  FFMA R35, R35, UR7, -R0.reuse ;  /* 0x0000000723237c23 */ /* 0x100fe20008000800 */
[----:B------:R-:W2:Y:S01]  /*34f0*/  MUFU.EX2 R12, R12 ;  /* 0x0000000c000c7308 */ /* 0x000ea20000000800 */
[----:B----4-:R-:W-:Y:S01]  /*3500*/  FADD R132, R10, R133 ;  /* 0x000000850a847221 */ /* 0x010fe20000000000 */
[----:B------:R-:W-:Y:S01]  /*3510*/  FMUL R33, R33, 1.4426950216293334961 ;  /* 0x3fb8aa3b21217820 */ /* 0x000fe20000400000 */
[----:B------:R-:W-:Y:S01]  /*3520*/  FMUL R34, R34, 1.4426950216293334961 ;  /* 0x3fb8aa3b22227820 */ /* 0x000fe20000400000 */
[----:B------:R-:W-:Y:S01]  /*3530*/  FMUL R35, R35, 1.4426950216293334961 ;  /* 0x3fb8aa3b23237820 */ /* 0x000fe20000400000 */
[--C-:B------:R-:W-:Y:S01]  /*3540*/  FFMA R36, R36, UR7, -R0.reuse ;  /* 0x0000000724247c23 */ /* 0x100fe20008000800 */
[--C-:B------:R-:W-:Y:S01]  /*3550*/  FFMA R37, R37, UR7, -R0.reuse ;  /* 0x0000000725257c23 */ /* 0x100fe20008000800 */
[----:B------:R-:W-:Y:S01]  /*3560*/  FFMA R38, R38, UR7, -R0 ;  /* 0x0000000726267c23 */ /* 0x000fe20008000800 */
        /* <DEDUP_REMOVED lines=67> */
[----:B------:R-:W-:Y:S01]  /*39a0*/  F2FP.BF16.F32.PACK_AB R4, R5, R4 ;  /* 0x000000040504723e */ /* 0x000fe200000010ff */
[----:B------:R-:W-:Y:S01]  /*39b0*/  FMUL R61, R61, 1.4426950216293334961 ;  /* 0x3fb8aa3b3d3d7820 */ /* 0x000fe20000400000 */
[----:B------:R-:W-:Y:S01]  /*39c0*/  FMUL R62, R62, 1.4426950216293334961 ;  /* 0x3fb8aa3b3e3e7820 */ /* 0x000fe20000400000 */
[--C-:B------:R-:W-:Y:S01]  /*39d0*/  FFMA R63, R63, UR7, -R0.reuse ;  /* 0x000000073f3f7c23 */ /* 0x100fe20008000800 */
[----:B------:R-:W-:Y:S01]  /*39e0*/  FFMA R64, R64, UR7, -R0 ;  /* 0x0000000740407c23 */ /* 0x000fe20008000800 */
[----:B------:R-:W4:Y:S01]  /*39f0*/  MUFU.EX2 R22, R22 ;  /* 0x0000001600167308 */ /* 0x000f220000000800 */
[----:B0-----:R-:W-:-:S07]  /*3a00*/  FADD R132, R20, R133 ;  /* 0x0000008514847221 */ /* 0x001fce0000000000 */
[----:B------:R-:W0:Y:S01]  /*3a10*/  MUFU.EX2 R23, R23 ;  /* 0x0000001700177308 */ /* 0x000e220000000800 */
[----:B--2---:R-:W-:-:S07]  /*3a20*/  FADD R133, R21, R132 ;  /* 0x0000008415857221 */ /* 0x004fce0000000000 */
[----:B------:R-:W2:Y:S01]  /*3a30*/  MUFU.EX2 R24, R24 ;  /* 0x0000001800187308 */ /* 0x000ea20000000800 */
[----:B----4-:R-:W-:-:S07]  /*3a40*/  FADD R132, R22, R133 ;  /* 0x0000008516847221 */ /* 0x010fce0000000000 */
        /* <DEDUP_REMOVED lines=39> */
[----:B--2---:R-:W-:Y:S01]  /*3cc0*/  FADD R136, R42, R135 ;  /* 0x000000872a887221 */ /* 0x004fe20000000000 */
[----:B------:R-:W2:Y:S06]  /*3cd0*/  LDC.64 R132, c[0x0][0x390] ;  /* 0x0000e400ff847b82 */ /* 0x000eac0000000a00 */
[----:B------:R-:W1:Y:S01]  /*3ce0*/  MUFU.EX2 R45, R45 ;  /* 0x0000002d002d7308 */ /* 0x000e620000000800 */
[----:B----4-:R-:W-:-:S07]  /*3cf0*/  FADD R135, R43, R136 ;  /* 0x000000882b877221 */ /* 0x010fce0000000000 */
[----:B------:R-:W4:Y:S01]  /*3d00*/  MUFU.EX2 R46, R46 ;  /* 0x0000002e002e7308 */ /* 0x000f220000000800 */
[----:B0-----:R-:W-:Y:S01]  /*3d10*/  FADD R136, R44, R135 ;  /* 0x000000872c887221 */ /* 0x001fe20000000000 */
[C---:B------:R-:W-:Y:S01]  /*3d20*/  SHF.L.U32 R135, R134.reuse, 0x1, RZ ;  /* 0x0000000186877819 */ /* 0x040fe200000006ff */
[----:B------:R-:W-:-:S05]  /*3d30*/  IMAD.HI R134, R134, 0x2, RZ ;  /* 0x0000000286867827 */ /* 0x000fca00078e02ff */
[----:B------:R-:W0:Y:S01]  /*3d40*/  MUFU.EX2 R47, R47 ;  /* 0x0000002f002f7308 */ /* 0x000e220000000800 */
[----:B-1----:R-:W-:Y:S01]  /*3d50*/  FADD R137, R45, R136 ;  /* 0x000000882d897221 */ /* 0x002fe20000000000 */
[----:B--2---:R-:W-:Y:S01]  /*3d60*/  IADD3 R132, P4, P5, R135, UR6, R132 ;  /* 0x0000000687847c10 */ /* 0x004fe2000fd9e084 */
[----:B------:R-:W-:-:S05]  /*3d70*/  FMUL R63, R63, 1.4426950216293334961 ;  /* 0x3fb8aa3b3f3f7820 */ /* 0x000fca0000400000 */
[----:B------:R-:W1:Y:S01]  /*3d80*/  MUFU.EX2 R48, R48 ;  /* 0x0000003000307308 */ /* 0x000e620000000800 */
[----:B----4-:R-:W-:Y:S01]  /*3d90*/  FADD R136, R46, R137 ;  /* 0x000000892e887221 */ /* 0x010fe20000000000 */
[----:B------:R-:W-:Y:S01]  /*3da0*/  IADD3.X R133, PT, PT, R134, UR5, R133, P4, P5 ;  /* 0x0000000586857c10 */ /* 0x000fe2000a7ea485 */
[----:B------:R-:W-:-:S05]  /*3db0*/  FMUL R64, R64, 1.4426950216293334961 ;  /* 0x3fb8aa3b40407820 */ /* 0x000fca0000400000 */
[----:B------:R-:W2:Y:S01]  /*3dc0*/  MUFU.EX2 R49, R49 ;  /* 0x0000003100317308 */ /* 0x000ea20000000800 */
[----:B0-----:R-:W-:-:S07]  /*3dd0*/  FADD R137, R47, R136 ;  /* 0x000000882f897221 */ /* 0x001fce0000000000 */
[----:B------:R-:W0:Y:S01]  /*3de0*/  MUFU.EX2 R50, R50 ;  /* 0x0000003200327308 */ /* 0x000e220000000800 */
[----:B-1----:R-:W-:-:S07]  /*3df0*/  FADD R136, R48, R137 ;  /* 0x0000008930887221 */ /* 0x002fce0000000000 */
[----:B------:R-:W1:Y:S01]  /*3e00*/  MUFU.EX2 R51, R51 ;  /* 0x0000003300337308 */ /* 0x000e620000000800 */
[----:B--2---:R-:W-:-:S07]  /*3e10*/  FADD R135, R49, R136 ;  /* 0x0000008831877221 */ /* 0x004fce0000000000 */
        /* <DEDUP_REMOVED lines=11> */
[----:B------:R-:W-:Y:S01]  /*3ed0*/  F2FP.BF16.F32.PACK_AB R5, R7, R6 ;  /* 0x000000060705723e */ /* 0x000fe200000010ff */
[----:B------:R-:W-:Y:S01]  /*3ee0*/  FFMA R65, R65, UR7, -R0 ;  /* 0x0000000741417c23 */ /* 0x000fe20008000800 */
[----:B------:R-:W-:-:S05]  /*3ef0*/  F2FP.BF16.F32.PACK_AB R6, R9, R8 ;  /* 0x000000080906723e */ /* 0x000fca00000010ff */
[----:B------:R-:W4:Y:S01]  /*3f00*/  MUFU.EX2 R58, R58 ;  /* 0x0000003a003a7308 */ /* 0x000f220000000800 */
[----:B--2---:R-:W-:Y:S01]  /*3f10*/  FADD R9, R55, R134 ;  /* 0x0000008637097221 */ /* 0x004fe20000000000 */
[----:B------:R-:W-:Y:S01]  /*3f20*/  F2FP.BF16.F32.PACK_AB R7, R11, R10 ;  /* 0x0000000a0b07723e */ /* 0x000fe200000010ff */
[----:B------:R-:W-:-:S05]  /*3f30*/  FFMA R66, R66, UR7, -R0 ;  /* 0x0000000742427c23 */ /* 0x000fca0008000800 */
[----:B------:R-:W2:Y:S01]  /*3f40*/  MUFU.EX2 R59, R59 ;  /* 0x0000003b003b7308 */ /* 0x000ea20000000800 */
[----:B0-----:R-:W-:Y:S01]  /*3f50*/  FADD R10, R56, R9 ;  /* 0x00000009380a7221 */ /* 0x001fe20000000000 */
[----:B------:R-:W-:Y:S01]  /*3f60*/  F2FP.BF16.F32.PACK_AB R8, R13, R12 ;  /* 0x0000000c0d08723e */ /* 0x000fe200000010ff */
[----:B------:R-:W-:-:S05]  /*3f70*/  FFMA R67, R67, UR7, -R0 ;  /* 0x0000000743437c23 */ /* 0x000fca0008000800 */
[----:B------:R-:W0:Y:S01]  /*3f80*/  MUFU.EX2 R60, R60 ;  /* 0x0000003c003c7308 */ /* 0x000e220000000800 */
[----:B-1----:R-:W-:Y:S01]  /*3f90*/  FADD R13, R57, R10 ;  /* 0x0000000a390d7221 */ /* 0x002fe20000000000 */
[----:B------:R-:W-:Y:S01]  /*3fa0*/  F2FP.BF16.F32.PACK_AB R9, R15, R14 ;  /* 0x0000000e0f09723e */ /* 0x000fe200000010ff */
[----:B------:R-:W-:-:S05]  /*3fb0*/  FFMA R68, R68, UR7, -R0 ;  /* 0x0000000744447c23 */ /* 0x000fca0008000800 */
[----:B------:R-:W1:Y:S01]  /*3fc0*/  MUFU.EX2 R61, R61 ;  /* 0x0000003d003d7308 */ /* 0x000e620000000800 */
[----:B----4-:R-:W-:Y:S01]  /*3fd0*/  FADD R14, R58, R13 ;  /* 0x0000000d3a0e7221 */ /* 0x010fe20000000000 */
[----:B------:R-:W-:-:S06]  /*3fe0*/  FMUL R65, R65, 1.4426950216293334961 ;  /* 0x3fb8aa3b41417820 */ /* 0x000fcc0000400000 */
[----:B------:R-:W4:Y:S01]  /*3ff0*/  MUFU.EX2 R62, R62 ;  /* 0x0000003e003e7308 */ /* 0x000f220000000800 */
[----:B--2---:R-:W-:Y:S01]  /*4000*/  FADD R15, R59, R14 ;  /* 0x0000000e3b0f7221 */ /* 0x004fe20000000000 */
[----:B------:R-:W-:-:S06]  /*4010*/  F2FP.BF16.F32.PACK_AB R10, R17, R16 ;  /* 0x00000010110a723e */ /* 0x000fcc00000010ff */
[----:B------:R-:W2:Y:S01]  /*4020*/  MUFU.EX2 R63, R63 ;  /* 0x0000003f003f7308 */ /* 0x000ea20000000800 */
[----:B0-----:R-:W-:Y:S01]  /*4030*/  FADD R16, R60, R15 ;  /* 0x0000000f3c107221 */ /* 0x001fe20000000000 */
[----:B------:R-:W-:Y:S01]  /*4040*/  FMUL R66, R66, 1.4426950216293334961 ;  /* 0x3fb8aa3b42427820 */ /* 0x000fe20000400000 */
[----:B------:R-:W-:Y:S01]  /*4050*/  F2FP.BF16.F32.PACK_AB R11, R19, R18 ;  /* 0x00000012130b723e */ /* 0x000fe200000010ff */
[--C-:B------:R-:W-:Y:S01]  /*4060*/  FFMA R69, R69, UR7, -R0.reuse ;  /* 0x0000000745457c23 */ /* 0x100fe20008000800 */
[--C-:B------:R-:W-:Y:S01]  /*4070*/  FFMA R70, R70, UR7, -R0.reuse ;  /* 0x0000000746467c23 */ /* 0x100fe20008000800 */
[----:B------:R-:W-:Y:S01]  /*4080*/  FFMA R71, R71, UR7, -R0 ;  /* 0x0000000747477c23 */ /* 0x000fe20008000800 */
[----:B------:R-:W-:Y:S01]  /*4090*/  IMAD R141, R166, 0x6, RZ ;  /* 0x00000006a68d7824 */ /* 0x000fe200078e02ff */
[----:B------:R-:W0:Y:S01]  /*40a0*/  MUFU.EX2 R64, R64 ;  /* 0x0000004000407308 */ /* 0x000e220000000800 */
[----:B-1----:R-:W-:Y:S01]  /*40b0*/  FADD R19, R61, R16 ;  /* 0x000000103d137221 */ /* 0x002fe20000000000 */
[----:B------:R-:W-:Y:S01]  /*40c0*/  FMUL R67, R67, 1.4426950216293334961 ;  /* 0x3fb8aa3b43437820 */ /* 0x000fe20000400000 */
[----:B------:R-:W-:-:S02]  /*40d0*/  F2FP.BF16.F32.PACK_AB R12, R21, R20 ;  /* 0x00000014150c723e */ /* 0x000fc400000010ff */
[CC--:B------:R-:W-:Y:S02]  /*40e0*/  LEA R139, R166.reuse, R166.reuse, 0x2 ;  /* 0x000000a6a68b7211 */ /* 0x0c0fe400078e10ff */
[----:B------:R-:W-:Y:S01]  /*40f0*/  LEA R143, R166, -R166, 0x3 ;  /* 0x800000a6a68f7211 */ /* 0x000fe200078e18ff */
[----:B------:R-:W1:Y:S01]  /*4100*/  MUFU.EX2 R65, R65 ;  /* 0x0000004100417308 */ /* 0x000e620000000800 */
[----:B----4-:R-:W-:Y:S01]  /*4110*/  FADD R20, R62, R19 ;  /* 0x000000133e147221 */ /* 0x010fe20000000000 */
[----:B------:R-:W-:Y:S01]  /*4120*/  FMUL R68, R68, 1.4426950216293334961 ;  /* 0x3fb8aa3b44447820 */ /* 0x000fe20000400000 */
[C---:B------:R-:W-:Y:S01]  /*4130*/  LEA R196, P6, R166.reuse, R132, 0x2 ;  /* 0x00000084a6c47211 */ /* 0x040fe200078c10ff */
[C---:B------:R-:W-:Y:S02]  /*4140*/  IMAD R162, R166.reuse, 0x24, RZ ;  /* 0x00000024a6a27824 */ /* 0x040fe400078e02ff */
[C---:B------:R-:W-:Y:S02]  /*4150*/  IMAD R156, R166.reuse, 0x2a, RZ ;  /* 0x0000002aa69c7824 */ /* 0x040fe400078e02ff */
[C---:B------:R-:W-:Y:S01]  /*4160*/  IMAD R150, R166.reuse, 0x30, RZ ;  /* 0x00000030a6967824 */ /* 0x040fe200078e02ff */
[----:B------:R-:W4:Y:S01]  /*4170*/  MUFU.EX2 R66, R66 ;  /* 0x0000004200427308 */ /* 0x000f220000000800 */
[----:B--2---:R-:W-:Y:S01]  /*4180*/  FADD R21, R63, R20 ;  /* 0x000000143f157221 */ /* 0x004fe20000000000 */
[----:B------:R-:W-:Y:S01]  /*4190*/  FMUL R69, R69, 1.4426950216293334961 ;  /* 0x3fb8aa3b45457820 */ /* 0x000fe20000400000 */
[----:B------:R-:W-:Y:S01]  /*41a0*/  F2FP.BF16.F32.PACK_AB R13, R23, R22 ;  /* 0x00000016170d723e */ /* 0x000fe200000010ff */
[----:B------:R-:W-:-:S02]  /*41b0*/  IMAD R164, R166, 0x22, RZ ;  /* 0x00000022a6a47824 */ /* 0x000fc400078e02ff */
[C---:B------:R-:W-:Y:S02]  /*41c0*/  IMAD R160, R166.reuse, 0x26, RZ ;  /* 0x00000026a6a07824 */ /* 0x040fe400078e02ff */
[----:B------:R-:W-:Y:S01]  /*41d0*/  IMAD R158, R166, 0x28, RZ ;  /* 0x00000028a69e7824 */ /* 0x000fe200078e02ff */
[----:B------:R-:W2:Y:S01]  /*41e0*/  MUFU.EX2 R67, R67 ;  /* 0x0000004300437308 */ /* 0x000ea20000000800 */
[----:B0-----:R-:W-:Y:S01]  /*41f0*/  FADD R22, R64, R21 ;  /* 0x0000001540167221 */ /* 0x001fe20000000000 */
[----:B------:R-:W-:Y:S01]  /*4200*/  F2FP.BF16.F32.PACK_AB R14, R25, R24 ;  /* 0x00000018190e723e */ /* 0x000fe200000010ff */
[----:B------:R-:W-:Y:S01]  /*4210*/  FMUL R70, R70, 1.4426950216293334961 ;  /* 0x3fb8aa3b46467820 */ /* 0x000fe20000400000 */
[C---:B------:R-:W-:Y:S02]  /*4220*/  IMAD R154, R166.reuse, 0x2c, RZ ;  /* 0x0000002ca69a7824 */ /* 0x040fe400078e02ff */
[C---:B------:R-:W-:Y:S02]  /*4230*/  IMAD R152, R166.reuse, 0x2e, RZ ;  /* 0x0000002ea6987824 */ /* 0x040fe400078e02ff */
[C---:B------:R-:W-:Y:S01]  /*4240*/  IMAD R148, R166.reuse, 0x32, RZ ;  /* 0x00000032a6947824 */ /* 0x040fe200078e02ff */
[----:B------:R-:W0:Y:S01]  /*4250*/  MUFU.EX2 R68, R68 ;  /* 0x0000004400447308 */ /* 0x000e220000000800 */
[----:B-1----:R-:W-:Y:S01]  /*4260*/  FADD R25, R65, R22 ;  /* 0x0000001641197221 */ /* 0x002fe20000000000 */
[----:B------:R-:W-:Y:S01]  /*4270*/  F2FP.BF16.F32.PACK_AB R15, R27, R26 ;  /* 0x0000001a1b0f723e */ /* 0x000fe200000010ff */
[C---:B------:R-:W-:Y:S01]  /*4280*/  IMAD R146, R166.reuse, 0x34, RZ ;  /* 0x00000034a6927824 */ /* 0x040fe200078e02ff */
[----:B------:R-:W-:Y:S01]  /*4290*/  F2FP.BF16.F32.PACK_AB R20, R37, R36 ;  /* 0x000000242514723e */ /* 0x000fe200000010ff */
[----:B------:R-:W-:-:S02]  /*42a0*/  IMAD R144, R166, 0x36, RZ ;  /* 0x00000036a6907824 */ /* 0x000fc400078e02ff */
[----:B------:R-:W-:Y:S01]  /*42b0*/  IMAD R142, R166, 0x38, RZ ;  /* 0x00000038a68e7824 */ /* 0x000fe200078e02ff */
[----:B------:R-:W1:Y:S01]  /*42c0*/  MUFU.EX2 R69, R69 ;  /* 0x0000004500457308 */ /* 0x000e620000000800 */
[----:B----4-:R-:W-:Y:S01]  /*42d0*/  FADD R26, R66, R25 ;  /* 0x00000019421a7221 */ /* 0x010fe20000000000 */
[----:B------:R-:W-:Y:S01]  /*42e0*/  FMUL R71, R71, 1.4426950216293334961 ;  /* 0x3fb8aa3b47477820 */ /* 0x000fe20000400000 */
[----:B------:R-:W-:Y:S01]  /*42f0*/  F2FP.BF16.F32.PACK_AB R16, R29, R28 ;  /* 0x0000001c1d10723e */ /* 0x000fe200000010ff */
[C---:B------:R-:W-:Y:S02]  /*4300*/  IMAD R140, R166.reuse, 0x3a, RZ ;  /* 0x0000003aa68c7824 */ /* 0x040fe400078e02ff */
[----:B------:R-:W-:Y:S02]  /*4310*/  IMAD R138, R166, 0x3c, RZ ;  /* 0x0000003ca68a7824 */ /* 0x000fe400078e02ff */
[----:B------:R-:W-:Y:S01]  /*4320*/  FFMA R74, R74, UR7, -R0 ;  /* 0x000000074a4a7c23 */ /* 0x000fe20008000800 */
[----:B------:R-:W4:Y:S01]  /*4330*/  MUFU.EX2 R37, R70 ;  /* 0x0000004600257308 */ /* 0x000f220000000800 */
[----:B--2---:R-:W-:Y:S01]  /*4340*/  FADD R29, R67, R26 ;  /* 0x0000001a431d7221 */ /* 0x004fe20000000000 */
[----:B------:R-:W-:Y:S01]  /*4350*/  F2FP.BF16.F32.PACK_AB R22, R41, R40 ;  /* 0x000000282916723e */ /* 0x000fe200000010ff */
[--C-:B------:R-:W-:Y:S01]  /*4360*/  FFMA R75, R75, UR7, -R0.reuse ;  /* 0x000000074b4b7c23 */ /* 0x100fe20008000800 */
[----:B------:R-:W-:Y:S01]  /*4370*/  F2FP.BF16.F32.PACK_AB R17, R31, R30 ;  /* 0x0000001e1f11723e */ /* 0x000fe200000010ff */
[--C-:B------:R-:W-:Y:S01]  /*4380*/  FFMA R76, R76, UR7, -R0.reuse ;  /* 0x000000074c4c7c23 */ /* 0x100fe20008000800 */
[----:B------:R-:W-:Y:S01]  /*4390*/  F2FP.BF16.F32.PACK_AB R18, R33, R32 ;  /* 0x000000202112723e */ /* 0x000fe200000010ff */
[--C-:B------:R-:W-:Y:S01]  /*43a0*/  FFMA R77, R77, UR7, -R0.reuse ;  /* 0x000000074d4d7c23 */ /* 0x100fe20008000800 */
[----:B------:R2:W3:Y:S01]  /*43b0*/  MUFU.EX2 R40, R71 ;  /* 0x0000004700287308 */ /* 0x0004e20000000800 */
[----:B0-----:R-:W-:Y:S01]  /*43c0*/  FADD R32, R68, R29 ;  /* 0x0000001d44207221 */ /* 0x001fe20000000000 */
[----:B------:R-:W-:Y:S01]  /*43d0*/  F2FP.BF16.F32.PACK_AB R30, R57, R56 ;  /* 0x00000038391e723e */ /* 0x000fe200000010ff */
[----:B------:R-:W-:Y:S01]  /*43e0*/  IMAD R57, R166, 0xc, RZ ;  /* 0x0000000ca6397824 */ /* 0x000fe200078e02ff */
[----:B------:R-:W-:Y:S01]  /*43f0*/  IADD3 R194, P4, PT, R141, R132, RZ ;  /* 0x000000848dc27210 */ /* 0x000fe20007f9e0ff */
[--C-:B------:R-:W-:Y:S01]  /*4400*/  FFMA R78, R78, UR7, -R0.reuse ;  /* 0x000000074e4e7c23 */ /* 0x100fe20008000800 */
[----:B------:R-:W-:Y:S01]  /*4410*/  F2FP.BF16.F32.PACK_AB R19, R35, R34 ;  /* 0x000000222313723e */ /* 0x000fe200000010ff */
[--C-:B------:R-:W-:Y:S01]  /*4420*/  FFMA R79, R79, UR7, -R0.reuse ;  /* 0x000000074f4f7c23 */ /* 0x100fe20008000800 */
[----:B------:R-:W-:Y:S01]  /*4430*/  FFMA R80, R80, UR7, -R0 ;  /* 0x0000000750507c23 */ /* 0x000fe20008000800 */
[C---:B--2---:R-:W-:Y:S01]  /*4440*/  LEA R71, R166.reuse, R166, 0x1 ;  /* 0x000000a6a6477211 */ /* 0x044fe200078e08ff */
[C---:B-1----:R-:W-:Y:S01]  /*4450*/  FADD R34, R69.reuse, R32 ;  /* 0x0000002045227221 */ /* 0x042fe20000000000 */
[----:B------:R-:W-:Y:S01]  /*4460*/  F2FP.BF16.F32.PACK_AB R36, R69, R68 ;  /* 0x000000444524723e */ /* 0x000fe200000010ff */
[--C-:B------:R-:W-:Y:S01]  /*4470*/  FFMA R81, R81, UR7, -R0.reuse ;  /* 0x0000000751517c23 */ /* 0x100fe20008000800 */
[----:B------:R-:W-:Y:S01]  /*4480*/  F2FP.BF16.F32.PACK_AB R27, R51, R50 ;  /* 0x00000032331b723e */ /* 0x000fe200000010ff */
[C---:B------:R-:W-:Y:S01]  /*4490*/  IMAD R51, R166.reuse, 0x12, RZ ;  /* 0x00000012a6337824 */ /* 0x040fe200078e02ff */
[----:B------:R-:W-:Y:S01]  /*44a0*/  SHF.L.U32 R69, R166, 0x1, RZ ;  /* 0x00000001a6457819 */ /* 0x000fe200000006ff */
[--C-:B------:R-:W-:Y:S01]  /*44b0*/  FFMA R82, R82, UR7, -R0.reuse ;  /* 0x0000000752527c23 */ /* 0x100fe20008000800 */
[-C--:B------:R-:W-:Y:S01]  /*44c0*/  LEA.HI.X.SX32 R195, R71, R133.reuse, 0x1, P4 ;  /* 0x0000008547c37211 */ /* 0x080fe200020f0eff */
[--C-:B------:R-:W-:Y:S01]  /*44d0*/  FFMA R83, R83, UR7, -R0.reuse ;  /* 0x0000000753537c23 */ /* 0x100fe20008000800 */
[----:B------:R-:W-:Y:S01]  /*44e0*/  IADD3 R186, P4, PT, R57, R132, RZ ;  /* 0x0000008439ba7210 */ /* 0x000fe20007f9e0ff */
[----:B------:R-:W-:Y:S01]  /*44f0*/  FFMA R218, R84, UR7, -R0 ;  /* 0x0000000754da7c23 */ /* 0x000fe20008000800 */
[----:B------:R-:W-:Y:S01]  /*4500*/  F2FP.BF16.F32.PACK_AB R21, R39, R38 ;  /* 0x000000262715723e */ /* 0x000fe200000010ff */
[----:B----4-:R-:W-:Y:S01]  /*4510*/  FADD R39, R37, R34 ;  /* 0x0000002225277221 */ /* 0x010fe20000000000 */
[----:B------:R-:W-:Y:S01]  /*4520*/  IADD3 R198, P5, PT, R69, R132, RZ ;  /* 0x0000008445c67210 */ /* 0x000fe20007fbe0ff */
[--C-:B------:R-:W-:Y:S01]  /*4530*/  FFMA R91, R91, UR7, -R0.reuse ;  /* 0x000000075b5b7c23 */ /* 0x100fe20008000800 */
[----:B------:R-:W-:Y:S01]  /*4540*/  F2FP.BF16.F32.PACK_AB R24, R45, R44 ;  /* 0x0000002c2d18723e */ /* 0x000fe200000010ff */
[----:B------:R-:W-:Y:S01]  /*4550*/  IMAD R44, R166, 0x18, RZ ;  /* 0x00000018a62c7824 */ /* 0x000fe200078e02ff */
[----:B------:R-:W-:Y:S01]  /*4560*/  F2FP.BF16.F32.PACK_AB R34, R65, R64 ;  /* 0x000000404122723e */ /* 0x000fe200000010ff */
[--C-:B------:R-:W-:Y:S01]  /*4570*/  FFMA R92, R92, UR7, -R0.reuse ;  /* 0x000000075c5c7c23 */ /* 0x100fe20008000800 */
[-C--:B------:R-:W-:Y:S01]  /*4580*/  LEA.HI.X.SX32 R187, R141, R133.reuse, 0x1, P4 ;  /* 0x000000858dbb7211 */ /* 0x080fe200020f0eff */
[--C-:B------:R-:W-:Y:S01]  /*4590*/  FFMA R93, R93, UR7, -R0.reuse ;  /* 0x000000075d5d7c23 */ /* 0x100fe20008000800 */
[----:B------:R-:W-:Y:S01]  /*45a0*/  LEA R65, R166, R166, 0x3 ;  /* 0x000000a6a6417211 */ /* 0x000fe200078e18ff */
[--C-:B------:R-:W-:Y:S01]  /*45b0*/  FFMA R94, R94, UR7, -R0.reuse ;  /* 0x000000075e5e7c23 */ /* 0x100fe20008000800 */
[----:B------:R-:W-:Y:S01]  /*45c0*/  IADD3 R180, P4, PT, R51, R132, RZ ;  /* 0x0000008433b47210 */ /* 0x000fe20007f9e0ff */
[--C-:B------:R-:W-:Y:S01]  /*45d0*/  FFMA R95, R95, UR7, -R0.reuse ;  /* 0x000000075f5f7c23 */ /* 0x100fe20008000800 */
[----:B------:R-:W-:Y:S01]  /*45e0*/  F2FP.BF16.F32.PACK_AB R29, R55, R54 ;  /* 0x00000036371d723e */ /* 0x000fe200000010ff */
[C---:B------:R-:W-:Y:S01]  /*45f0*/  IMAD R55, R166.reuse, 0xe, RZ ;  /* 0x0000000ea6377824 */ /* 0x040fe200078e02ff */
[----:B------:R-:W-:Y:S01]  /*4600*/  F2FP.BF16.F32.PACK_AB R33, R63, R62 ;  /* 0x0000003e3f21723e */ /* 0x000fe200000010ff */
[C---:B------:R-:W-:Y:S01]  /*4610*/  IMAD R63, R166.reuse, 0xa, RZ ;  /* 0x0000000aa63f7824 */ /* 0x040fe200078e02ff */
[-C--:B------:R-:W-:Y:S01]  /*4620*/  LEA.HI.X.SX32 R199, R166, R133.reuse, 0x1, P5 ;  /* 0x00000085a6c77211 */ /* 0x080fe200028f0eff */
[----:B---3--:R-:W-:Y:S01]  /*4630*/  FADD R38, R40, R39 ;  /* 0x0000002728267221 */ /* 0x008fe20000000000 */
[----:B------:R-:W-:Y:S01]  /*4640*/  SHF.L.U32 R137, R166, 0x2, RZ ;  /* 0x00000002a6897819 */ /* 0x000fe200000006ff */
[--C-:B------:R-:W-:Y:S01]  /*4650*/  FFMA R96, R96, UR7, -R0.reuse ;  /* 0x0000000760607c23 */ /* 0x100fe20008000800 */
[CC--:B------:R-:W-:Y:S01]  /*4660*/  LEA R192, P5, R166.reuse, R132.reuse, 0x3 ;  /* 0x00000084a6c07211 */ /* 0x0c0fe200078a18ff */
[----:B------:R-:W-:Y:S01]  /*4670*/  IMAD R39, R166, 0x1e, RZ ;  /* 0x0000001ea6277824 */ /* 0x000fe200078e02ff */
[-C--:B------:R-:W-:Y:S01]  /*4680*/  LEA.HI.X.SX32 R181, R65, R133.reuse, 0x1, P4 ;  /* 0x0000008541b57211 */ /* 0x080fe200020f0eff */
[--C-:B------:R-:W-:Y:S01]  /*4690*/  FFMA R97, R97, UR7, -R0.reuse ;  /* 0x0000000761617c23 */ /* 0x100fe20008000800 */
[----:B------:R-:W-:Y:S01]  /*46a0*/  IADD3 R174, P4, PT, R44, R132, RZ ;  /* 0x000000842cae7210 */ /* 0x000fe20007f9e0ff */
[--C-:B------:R-:W-:Y:S01]  /*46b0*/  FFMA R98, R98, UR7, -R0.reuse ;  /* 0x0000000762627c23 */ /* 0x100fe20008000800 */
[----:B------:R-:W-:Y:S01]  /*46c0*/  F2FP.BF16.F32.PACK_AB R26, R49, R48 ;  /* 0x00000030311a723e */ /* 0x000fe200000010ff */
[----:B------:R-:W-:Y:S01]  /*46d0*/  IMAD R49, R166, 0x14, RZ ;  /* 0x00000014a6317824 */ /* 0x000fe200078e02ff */
[-C--:B------:R-:W-:Y:S01]  /*46e0*/  LEA.HI.X.SX32 R197, R69, R133.reuse, 0x1, P6 ;  /* 0x0000008545c57211 */ /* 0x080fe200030f0eff */
[--C-:B------:R-:W-:Y:S01]  /*46f0*/  FFMA R99, R99, UR7, -R0.reuse ;  /* 0x0000000763637c23 */ /* 0x100fe20008000800 */
[-C--:B------:R-:W-:Y:S01]  /*4700*/  LEA.HI.X.SX32 R193, R137, R133.reuse, 0x1, P5 ;  /* 0x0000008589c17211 */ /* 0x080fe200028f0eff */
[--C-:B------:R-:W-:Y:S01]  /*4710*/  FFMA R100, R100, UR7, -R0.reuse ;  /* 0x0000000764647c23 */ /* 0x100fe20008000800 */
[-C--:B------:R-:W-:Y:S01]  /*4720*/  IADD3 R190, P6, PT, R63, R132.reuse, RZ ;  /* 0x000000843fbe7210 */ /* 0x080fe20007fde0ff */
[--C-:B------:R-:W-:Y:S01]  /*4730*/  FFMA R101, R101, UR7, -R0.reuse ;  /* 0x0000000765657c23 */ /* 0x100fe20008000800 */
[----:B------:R-:W-:Y:S01]  /*4740*/  IADD3 R184, P5, PT, R55, R132, RZ ;  /* 0x0000008437b87210 */ /* 0x000fe20007fbe0ff */
[--C-:B------:R-:W-:Y:S01]  /*4750*/  FFMA R102, R102, UR7, -R0.reuse ;  /* 0x0000000766667c23 */ /* 0x100fe20008000800 */
[-C--:B------:R-:W-:Y:S01]  /*4760*/  LEA.HI.X.SX32 R175, R57, R133.reuse, 0x1, P4 ;  /* 0x0000008539af7211 */ /* 0x080fe200020f0eff */
[--C-:B------:R-:W-:Y:S01]  /*4770*/  FFMA R103, R103, UR7, -R0.reuse ;  /* 0x0000000767677c23 */ /* 0x100fe20008000800 */
[----:B------:R-:W-:Y:S01]  /*4780*/  LEA R54, R166, -R166, 0x4 ;  /* 0x800000a6a6367211 */ /* 0x000fe200078e20ff */
[--C-:B------:R-:W-:Y:S01]  /*4790*/  FFMA R104, R104, UR7, -R0.reuse ;  /* 0x0000000768687c23 */ /* 0x100fe20008000800 */
[----:B------:R-:W-:Y:S01]  /*47a0*/  IADD3 R168, P4, PT, R39, R132, RZ ;  /* 0x0000008427a87210 */ /* 0x000fe20007f9e0ff */
[--C-:B------:R-:W-:Y:S01]  /*47b0*/  FFMA R105, R105, UR7, -R0.reuse ;  /* 0x0000000769697c23 */ /* 0x100fe20008000800 */
[----:B------:R-:W-:Y:S01]  /*47c0*/  F2FP.BF16.F32.PACK_AB R23, R43, R42 ;  /* 0x0000002a2b17723e */ /* 0x000fe200000010ff */
[C---:B------:R-:W-:Y:S01]  /*47d0*/  IMAD R42, R166.reuse, 0x1a, RZ ;  /* 0x0000001aa62a7824 */ /* 0x040fe200078e02ff */
[----:B------:R-:W-:Y:S01]  /*47e0*/  F2FP.BF16.F32.PACK_AB R25, R47, R46 ;  /* 0x0000002e2f19723e */ /* 0x000fe200000010ff */
[C---:B------:R-:W-:Y:S01]  /*47f0*/  IMAD R47, R166.reuse, 0x16, RZ ;  /* 0x00000016a62f7824 */ /* 0x040fe200078e02ff */
[----:B------:R-:W-:Y:S01]  /*4800*/  F2FP.BF16.F32.PACK_AB R35, R67, R66 ;  /* 0x000000424323723e */ /* 0x000fe200000010ff */
[----:B------:R-:W-:Y:S01]  /*4810*/  IMAD R56, R166, 0xd, RZ ;  /* 0x0000000da6387824 */ /* 0x000fe200078e02ff */
[-C--:B------:R-:W-:Y:S01]  /*4820*/  LEA.HI.X.SX32 R191, R139, R133.reuse, 0x1, P6 ;  /* 0x000000858bbf7211 */ /* 0x080fe200030f0eff */
[--C-:B------:R-:W-:Y:S01]  /*4830*/  FFMA R106, R106, UR7, -R0.reuse ;  /* 0x000000076a6a7c23 */ /* 0x100fe20008000800 */
[-C--:B------:R-:W-:Y:S01]  /*4840*/  LEA.HI.X.SX32 R185, R143, R133.reuse, 0x1, P5 ;  /* 0x000000858fb97211 */ /* 0x080fe200028f0eff */
[--C-:B------:R-:W-:Y:S01]  /*4850*/  FFMA R107, R107, UR7, -R0.reuse ;  /* 0x000000076b6b7c23 */ /* 0x100fe20008000800 */
[----:B------:R-:W-:Y:S01]  /*4860*/  SHF.L.U32 R67, R166, 0x3, RZ ;  /* 0x00000003a6437819 */ /* 0x000fe200000006ff */
[--C-:B------:R-:W-:Y:S01]  /*4870*/  FFMA R108, R108, UR7, -R0.reuse ;  /* 0x000000076c6c7c23 */ /* 0x100fe20008000800 */
[-C--:B------:R-:W-:Y:S01]  /*4880*/  LEA R182, P6, R166, R132.reuse, 0x4 ;  /* 0x00000084a6b67211 */ /* 0x080fe200078c20ff */
[--C-:B------:R-:W-:Y:S01]  /*4890*/  FFMA R109, R109, UR7, -R0.reuse ;  /* 0x000000076d6d7c23 */ /* 0x100fe20008000800 */
[-C--:B------:R-:W-:Y:S01]  /*48a0*/  IADD3 R178, P5, PT, R49, R132.reuse, RZ ;  /* 0x0000008431b27210 */ /* 0x080fe20007fbe0ff */
[--C-:B------:R-:W-:Y:S01]  /*48b0*/  FFMA R110, R110, UR7, -R0.reuse ;  /* 0x000000076e6e7c23 */ /* 0x100fe20008000800 */
[----:B------:R-:W-:Y:S01]  /*48c0*/  LEA.HI.X.SX32 R169, R54, R133, 0x1, P4 ;  /* 0x0000008536a97211 */ /* 0x000fe200020f0eff */
[--C-:B------:R-:W-:Y:S01]  /*48d0*/  FFMA R111, R111, UR7, -R0.reuse ;  /* 0x000000076f6f7c23 */ /* 0x100fe20008000800 */
[----:B------:R-:W-:Y:S01]  /*48e0*/  IADD3 R162, P4, PT, R162, R132, RZ ;  /* 0x00000084a2a27210 */ /* 0x000fe20007f9e0ff */
[--C-:B------:R-:W-:Y:S01]  /*48f0*/  FFMA R112, R112, UR7, -R0.reuse ;  /* 0x0000000770707c23 */ /* 0x100fe20008000800 */
[----:B------:R-:W-:Y:S01]  /*4900*/  F2FP.BF16.F32.PACK_AB R32, R61, R60 ;  /* 0x0000003c3d20723e */ /* 0x000fe200000010ff */
[----:B------:R-:W-:Y:S01]  /*4910*/  IMAD R61, R166, 0xb, RZ ;  /* 0x0000000ba63d7824 */ /* 0x000fe200078e02ff */
[----:B------:R-:W-:Y:S01]  /*4920*/  F2FP.BF16.F32.PACK_AB R37, R40, R37 ;  /* 0x000000252825723e */ /* 0x000fe200000010ff */
[C---:B------:R-:W-:Y:S01]  /*4930*/  IMAD R40, R166.reuse, 0x1c, RZ ;  /* 0x0000001ca6287824 */ /* 0x040fe200078e02ff */
[-C--:B------:R-:W-:Y:S01]  /*4940*/  LEA.HI.X.SX32 R183, R67, R133.reuse, 0x1, P6 ;  /* 0x0000008543b77211 */ /* 0x080fe200030f0eff */
[C---:B------:R-:W-:Y:S01]  /*4950*/  IMAD R48, R166.reuse, 0x15, RZ ;  /* 0x00000015a6307824 */ /* 0x040fe200078e02ff */
[-C--:B------:R-:W-:Y:S01]  /*4960*/  LEA.HI.X.SX32 R179, R63, R133.reuse, 0x1, P5 ;  /* 0x000000853fb37211 */ /* 0x080fe200028f0eff */
[C---:B------:R-:W-:Y:S01]  /*4970*/  IMAD R50, R166.reuse, 0x13, RZ ;  /* 0x00000013a6327824 */ /* 0x040fe200078e02ff */
[-C--:B------:R-:W-:Y:S01]  /*4980*/  IADD3 R176, P6, PT, R47, R132.reuse, RZ ;  /* 0x000000842fb07210 */ /* 0x080fe20007fde0ff */
[----:B------:R-:W-:Y:S01]  /*4990*/  IMAD R45, R166, 0x17, RZ ;  /* 0x00000017a62d7824 */ /* 0x000fe200078e02ff */
[-C--:B------:R-:W-:Y:S01]  /*49a0*/  IADD3 R172, P5, PT, R42, R132.reuse, RZ ;  /* 0x000000842aac7210 */ /* 0x080fe20007fbe0ff */
[C---:B------:R-:W-:Y:S01]  /*49b0*/  IMAD R41, R166.reuse, 0x1b, RZ ;  /* 0x0000001ba6297824 */ /* 0x040fe200078e02ff */
[-C--:B------:R-:W-:Y:S01]  /*49c0*/  LEA.HI.X.SX32 R163, R51, R133.reuse, 0x1, P4 ;  /* 0x0000008533a37211 */ /* 0x080fe200020f0eff */
[----:B------:R-:W-:Y:S01]  /*49d0*/  IMAD R43, R166, 0x19, RZ ;  /* 0x00000019a62b7824 */ /* 0x000fe200078e02ff */
[----:B------:R-:W-:Y:S01]  /*49e0*/  IADD3 R156, P4, PT, R156, R132, RZ ;  /* 0x000000849c9c7210 */ /* 0x000fe20007f9e0ff */
[C---:B------:R-:W-:Y:S01]  /*49f0*/  IMAD R136, R166.reuse, 0x3e, RZ ;  /* 0x0000003ea6887824 */ /* 0x040fe200078e02ff */
[----:B------:R-:W-:Y:S01]  /*4a00*/  F2FP.BF16.F32.PACK_AB R28, R53, R52 ;  /* 0x00000034351c723e */ /* 0x000fe200000010ff */
[--C-:B------:R-:W-:Y:S01]  /*4a10*/  FFMA R113, R113, UR7, -R0.reuse ;  /* 0x0000000771717c23 */ /* 0x100fe20008000800 */
[----:B------:R-:W-:Y:S01]  /*4a20*/  F2FP.BF16.F32.PACK_AB R31, R59, R58 ;  /* 0x0000003a3b1f723e */ /* 0x000fe200000010ff */
[C---:B------:R-:W-:Y:S01]  /*4a30*/  IMAD R59, R166.reuse, 0x1d, RZ ;  /* 0x0000001da63b7824 */ /* 0x040fe200078e02ff */
[----:B------:R-:W-:Y:S01]  /*4a40*/  SHF.L.U32 R53, R166, 0x4, RZ ;  /* 0x00000004a6357819 */ /* 0x000fe200000006ff */
[----:B------:R-:W-:Y:S01]  /*4a50*/  FMUL R62, R78, 1.4426950216293334961 ;  /* 0x3fb8aa3b4e3e7820 */ /* 0x000fe20000400000 */
[-C--:B------:R-:W-:Y:S01]  /*4a60*/  LEA R52, R166, R166.reuse, 0x4 ;  /* 0x000000a6a6347211 */ /* 0x080fe200078e20ff */
[----:B------:R-:W-:Y:S01]  /*4a70*/  FMUL R82, R82, 1.4426950216293334961 ;  /* 0x3fb8aa3b52527820 */ /* 0x000fe20000400000 */
[----:B------:R-:W-:Y:S01]  /*4a80*/  LEA R46, R166, -R166, 0x5 ;  /* 0x800000a6a62e7211 */ /* 0x000fe200078e28ff */
[--C-:B------:R-:W-:Y:S01]  /*4a90*/  FFMA R57, R72, UR7, -R0.reuse ;  /* 0x0000000748397c23 */ /* 0x100fe20008000800 */
[-C--:B------:R-:W-:Y:S01]  /*4aa0*/  LEA.HI.X.SX32 R177, R61, R133.reuse, 0x1, P6 ;  /* 0x000000853db17211 */ /* 0x080fe200030f0eff */
[----:B------:R-:W-:Y:S01]  /*4ab0*/  FMUL R60, R74, 1.4426950216293334961 ;  /* 0x3fb8aa3b4a3c7820 */ /* 0x000fe20000400000 */
[-C--:B------:R-:W-:Y:S01]  /*4ac0*/  LEA.HI.X.SX32 R173, R56, R133.reuse, 0x1, P5 ;  /* 0x0000008538ad7211 */ /* 0x080fe200028f0eff */
[----:B------:R-:W-:Y:S01]  /*4ad0*/  FMUL R218, R218, 1.4426950216293334961 ;  /* 0x3fb8aa3bdada7820 */ /* 0x000fe20000400000 */
[-C--:B------:R-:W-:Y:S01]  /*4ae0*/  IADD3 R170, P6, PT, R40, R132.reuse, RZ ;  /* 0x0000008428aa7210 */ /* 0x080fe20007fde0ff */
[--C-:B------:R-:W-:Y:S01]  /*4af0*/  FFMA R63, R88, UR7, -R0.reuse ;  /* 0x00000007583f7c23 */ /* 0x100fe20008000800 */
[-C--:B------:R-:W-:Y:S01]  /*4b00*/  LEA R166, P5, R166, R132.reuse, 0x5 ;  /* 0x00000084a6a67211 */ /* 0x080fe200078a28ff */
[--C-:B------:R-:W-:Y:S01]  /*4b10*/  FFMA R64, R90, UR7, -R0.reuse ;  /* 0x000000075a407c23 */ /* 0x100fe20008000800 */
[-C--:B------:R-:W-:Y:S01]  /*4b20*/  LEA.HI.X.SX32 R157, R48, R133.reuse, 0x1, P4 ;  /* 0x00000085309d7211 */ /* 0x080fe200020f0eff */
[----:B------:R-:W-:Y:S01]  /*4b30*/  FMUL R65, R92, 1.4426950216293334961 ;  /* 0x3fb8aa3b5c417820 */ /* 0x000fe20000400000 */
[-C--:B------:R-:W-:Y:S01]  /*4b40*/  IADD3 R150, P4, PT, R150, R132.reuse, RZ ;  /* 0x0000008496967210 */ /* 0x080fe20007f9e0ff */
[----:B------:R-:W-:Y:S01]  /*4b50*/  FMUL R57, R57, 1.4426950216293334961 ;  /* 0x3fb8aa3b39397820 */ /* 0x000fe20000400000 */
[-C--:B------:R-:W-:Y:S01]  /*4b60*/  LEA.HI.X.SX32 R171, R55, R133.reuse, 0x1, P6 ;  /* 0x0000008537ab7211 */ /* 0x080fe200030f0eff */
[--C-:B------:R-:W-:Y:S01]  /*4b70*/  FFMA R55, R73, UR7, -R0.reuse ;  /* 0x0000000749377c23 */ /* 0x100fe20008000800 */
[-C--:B------:R-:W-:Y:S01]  /*4b80*/  LEA.HI.X.SX32 R167, R53, R133.reuse, 0x1, P5 ;  /* 0x0000008535a77211 */ /* 0x080fe200028f0eff */
[----:B------:R-:W-:Y:S01]  /*4b90*/  FMUL R66, R94, 1.4426950216293334961 ;  /* 0x3fb8aa3b5e427820 */ /* 0x000fe20000400000 */
[-C--:B------:R-:W-:Y:S01]  /*4ba0*/  IADD3 R160, P5, PT, R160, R132.reuse, RZ ;  /* 0x00000084a0a07210 */ /* 0x080fe20007fbe0ff */
[----:B------:R-:W-:Y:S01]  /*4bb0*/  FMUL R67, R96, 1.4426950216293334961 ;  /* 0x3fb8aa3b60437820 */ /* 0x000fe20000400000 */
[-C--:B------:R-:W-:Y:S01]  /*4bc0*/  LEA.HI.X.SX32 R151, R44, R133.reuse, 0x1, P4 ;  /* 0x000000852c977211 */ /* 0x080fe200020f0eff */
[----:B------:R-:W-:Y:S01]  /*4bd0*/  FMUL R55, R55, 1.4426950216293334961 ;  /* 0x3fb8aa3b37377820 */ /* 0x000fe20000400000 */
[-C--:B------:R-:W-:Y:S01]  /*4be0*/  IADD3 R144, P4, PT, R144, R132.reuse, RZ ;  /* 0x0000008490907210 */ /* 0x080fe20007f9e0ff */
[----:B------:R-:W0:Y:S01]  /*4bf0*/  MUFU.EX2 R57, R57 ;  /* 0x0000003900397308 */ /* 0x000e220000000800 */
[-C--:B------:R-:W-:Y:S01]  /*4c00*/  LEA.HI.X.SX32 R161, R50, R133.reuse, 0x1, P5 ;  /* 0x0000008532a17211 */ /* 0x080fe200028f0eff */
[----:B------:R-:W-:Y:S01]  /*4c10*/  FMUL R54, R102, 1.4426950216293334961 ;  /* 0x3fb8aa3b66367820 */ /* 0x000fe20000400000 */
[-C--:B------:R-:W-:Y:S01]  /*4c20*/  IADD3 R154, P5, PT, R154, R132.reuse, RZ ;  /* 0x000000849a9a7210 */ /* 0x080fe20007fbe0ff */
[----:B------:R-:W-:Y:S01]  /*4c30*/  FMUL R109, R109, 1.4426950216293334961 ;  /* 0x3fb8aa3b6d6d7820 */ /* 0x000fe20000400000 */
[-C--:B------:R-:W-:Y:S01]  /*4c40*/  LEA.HI.X.SX32 R145, R41, R133.reuse, 0x1, P4 ;  /* 0x0000008529917211 */ /* 0x080fe200020f0eff */
[----:B------:R-:W-:Y:S01]  /*4c50*/  FMUL R111, R111, 1.4426950216293334961 ;  /* 0x3fb8aa3b6f6f7820 */ /* 0x000fe20000400000 */
[-C--:B------:R-:W-:Y:S01]  /*4c60*/  IADD3 R164, P6, PT, R164, R132.reuse, RZ ;  /* 0x00000084a4a47210 */ /* 0x080fe20007fde0ff */
[----:B------:R-:W-:Y:S01]  /*4c70*/  MUFU.EX2 R60, R60 ;  /* 0x0000003c003c7308 */ /* 0x000fe20000000800 */
[-C--:B------:R-:W-:Y:S01]  /*4c80*/  IADD3 R138, P4, PT, R138, R132.reuse, RZ ;  /* 0x000000848a8a7210 */ /* 0x080fe20007f9e0ff */
[----:B------:R-:W-:Y:S01]  /*4c90*/  FMUL R61, R76, 1.4426950216293334961 ;  /* 0x3fb8aa3b4c3d7820 */ /* 0x000fe20000400000 */
[-C--:B------:R-:W-:Y:S01]  /*4ca0*/  LEA.HI.X.SX32 R155, R47, R133.reuse, 0x1, P5 ;  /* 0x000000852f9b7211 */ /* 0x080fe200028f0eff */
[----:B------:R-:W-:Y:S01]  /*4cb0*/  FMUL R112, R112, 1.4426950216293334961 ;  /* 0x3fb8aa3b70707820 */ /* 0x000fe20000400000 */
[-C--:B------:R-:W-:Y:S01]  /*4cc0*/  IADD3 R148, P5, PT, R148, R132.reuse, RZ ;  /* 0x0000008494947210 */ /* 0x080fe20007fbe0ff */
[--C-:B------:R-:W-:Y:S01]  /*4cd0*/  FFMA R114, R114, UR7, -R0.reuse ;  /* 0x0000000772727c23 */ /* 0x100fe20008000800 */
[-C--:B------:R-:W-:Y:S01]  /*4ce0*/  LEA.HI.X.SX32 R165, R52, R133.reuse, 0x1, P6 ;  /* 0x0000008534a57211 */ /* 0x080fe200030f0eff */
[----:B------:R-:W1:Y:S01]  /*4cf0*/  MUFU.EX2 R55, R55 ;  /* 0x0000003700377308 */ /* 0x000e620000000800 */
[-C--:B------:R-:W-:Y:S01]  /*4d00*/  LEA.HI.X.SX32 R139, R39, R133.reuse, 0x1, P4 ;  /* 0x00000085278b7211 */ /* 0x080fe200020f0eff */
[----:B------:R-:W-:Y:S01]  /*4d10*/  FMUL R39, R75, 1.4426950216293334961 ;  /* 0x3fb8aa3b4b277820 */ /* 0x000fe20000400000 */
[-C--:B------:R-:W-:Y:S01]  /*4d20*/  IADD3 R158, P6, PT, R158, R132.reuse, RZ ;  /* 0x000000849e9e7210 */ /* 0x080fe20007fde0ff */
[----:B------:R-:W-:Y:S01]  /*4d30*/  FFMA R115, R115, UR7, -R0 ;  /* 0x0000000773737c23 */ /* 0x000fe20008000800 */
[-C--:B------:R-:W-:Y:S01]  /*4d40*/  LEA.HI.X.SX32 R149, R43, R133.reuse, 0x1, P5 ;  /* 0x000000852b957211 */ /* 0x080fe200028f0eff */
[----:B0-----:R-:W-:Y:S01]  /*4d50*/  FADD R38, R57, R38 ;  /* 0x0000002639267221 */ /* 0x001fe20000000000 */
[-C--:B------:R-:W-:Y:S01]  /*4d60*/  IADD3 R142, P5, PT, R142, R132.reuse, RZ ;  /* 0x000000848e8e7210 */ /* 0x080fe20007fbe0ff */
[----:B------:R-:W-:Y:S01]  /*4d70*/  MUFU.EX2 R61, R61 ;  /* 0x0000003d003d7308 */ /* 0x000fe20000000800 */
[-C--:B------:R-:W-:Y:S01]  /*4d80*/  LEA.HI.X.SX32 R159, R49, R133.reuse, 0x1, P6 ;  /* 0x00000085319f7211 */ /* 0x080fe200030f0eff */
[----:B------:R-:W-:Y:S01]  /*4d90*/  FMUL R41, R79, 1.4426950216293334961 ;  /* 0x3fb8aa3b4f297820 */ /* 0x000fe20000400000 */
[-C--:B------:R-:W-:Y:S01]  /*4da0*/  IADD3 R152, P6, PT, R152, R132.reuse, RZ ;  /* 0x0000008498987210 */ /* 0x080fe20007fde0ff */
[--C-:B------:R-:W-:Y:S01]  /*4db0*/  FFMA R116, R116, UR7, -R0.reuse ;  /* 0x0000000774747c23 */ /* 0x100fe20008000800 */
[-C--:B------:R-:W-:Y:S01]  /*4dc0*/  LEA.HI.X.SX32 R143, R40, R133.reuse, 0x1, P5 ;  /* 0x00000085288f7211 */ /* 0x080fe200028f0eff */
[----:B------:R-:W-:Y:S01]  /*4dd0*/  FMUL R40, R77, 1.4426950216293334961 ;  /* 0x3fb8aa3b4d287820 */ /* 0x000fe20000400000 */
[--C-:B------:R-:W-:Y:S01]  /*4de0*/  FFMA R117, R117, UR7, -R0.reuse ;  /* 0x0000000775757c23 */ /* 0x100fe20008000800 */
[----:B------:R-:W0:Y:S01]  /*4df0*/  MUFU.EX2 R39, R39 ;  /* 0x0000002700277308 */ /* 0x000e220000000800 */
[-C--:B------:R-:W-:Y:S01]  /*4e00*/  LEA.HI.X.SX32 R153, R45, R133.reuse, 0x1, P6 ;  /* 0x000000852d997211 */ /* 0x080fe200030f0eff */
[----:B------:R-:W-:Y:S01]  /*4e10*/  FFMA R118, R118, UR7, -R0 ;  /* 0x0000000776767c23 */ /* 0x000fe20008000800 */
[-C--:B------:R-:W-:Y:S01]  /*4e20*/  IADD3 R146, P6, PT, R146, R132.reuse, RZ ;  /* 0x0000008492927210 */ /* 0x080fe20007fde0ff */
[----:B-1----:R-:W-:Y:S01]  /*4e30*/  FADD R58, R55, R38 ;  /* 0x00000026373a7221 */ /* 0x002fe20000000000 */
[--C-:B------:R-:W-:Y:S01]  /*4e40*/  FFMA R119, R119, UR7, -R0.reuse ;  /* 0x0000000777777c23 */ /* 0x100fe20008000800 */
[----:B------:R-:W-:Y:S01]  /*4e50*/  FFMA R120, R120, UR7, -R0 ;  /* 0x0000000778787c23 */ /* 0x000fe20008000800 */
[-C--:B------:R-:W-:Y:S01]  /*4e60*/  LEA.HI.X.SX32 R147, R42, R133.reuse, 0x1, P6 ;  /* 0x000000852a937211 */ /* 0x080fe200030f0eff */
[----:B------:R-:W1:Y:S01]  /*4e70*/  MUFU.EX2 R40, R40 ;  /* 0x0000002800287308 */ /* 0x000e620000000800 */
[-C--:B------:R-:W-:Y:S01]  /*4e80*/  IADD3 R140, P6, PT, R140, R132.reuse, RZ ;  /* 0x000000848c8c7210 */ /* 0x080fe20007fde0ff */
[----:B------:R-:W-:Y:S01]  /*4e90*/  FADD R58, R60, R58 ;  /* 0x0000003a3c3a7221 */ /* 0x000fe20000000000 */
[--C-:B------:R-:W-:Y:S01]  /*4ea0*/  FFMA R121, R121, UR7, -R0.reuse ;  /* 0x0000000779797c23 */ /* 0x100fe20008000800 */
[--C-:B------:R-:W-:Y:S01]  /*4eb0*/  FFMA R122, R122, UR7, -R0.reuse ;  /* 0x000000077a7a7c23 */ /* 0x100fe20008000800 */
[----:B------:R-:W-:Y:S01]  /*4ec0*/  LEA.HI.X.SX32 R141, R59, R133, 0x1, P6 ;  /* 0x000000853b8d7211 */ /* 0x000fe200030f0eff */
[----:B------:R-:W-:Y:S01]  /*4ed0*/  FMUL R59, R80, 1.4426950216293334961 ;  /* 0x3fb8aa3b503b7820 */ /* 0x000fe20000400000 */
[----:B------:R-:W-:Y:S01]  /*4ee0*/  FFMA R123, R123, UR7, -R0 ;  /* 0x000000077b7b7c23 */ /* 0x000fe20008000800 */
[----:B------:R-:W2:Y:S01]  /*4ef0*/  MUFU.EX2 R62, R62 ;  /* 0x0000003e003e7308 */ /* 0x000ea20000000800 */
[----:B0-----:R-:W-:Y:S01]  /*4f00*/  FADD R58, R39, R58 ;  /* 0x0000003a273a7221 */ /* 0x001fe20000000000 */
[----:B------:R-:W-:Y:S01]  /*4f10*/  FMUL R42, R81, 1.4426950216293334961 ;  /* 0x3fb8aa3b512a7820 */ /* 0x000fe20000400000 */
[--C-:B------:R-:W-:Y:S01]  /*4f20*/  FFMA R44, R85, UR7, -R0.reuse ;  /* 0x00000007552c7c23 */ /* 0x100fe20008000800 */
[--C-:B------:R-:W-:Y:S01]  /*4f30*/  FFMA R124, R124, UR7, -R0.reuse ;  /* 0x000000077c7c7c23 */ /* 0x100fe20008000800 */
[--C-:B------:R-:W-:Y:S01]  /*4f40*/  FFMA R125, R125, UR7, -R0.reuse ;  /* 0x000000077d7d7c23 */ /* 0x100fe20008000800 */
[--C-:B------:R-:W-:Y:S01]  /*4f50*/  FFMA R126, R126, UR7, -R0.reuse ;  /* 0x000000077e7e7c23 */ /* 0x100fe20008000800 */
[----:B------:R-:W-:Y:S01]  /*4f60*/  FFMA R127, R127, UR7, -R0 ;  /* 0x000000077f7f7c23 */ /* 0x000fe20008000800 */
[----:B------:R-:W0:Y:S01]  /*4f70*/  MUFU.EX2 R41, R41 ;  /* 0x0000002900297308 */ /* 0x000e220000000800 */
[----:B------:R-:W-:Y:S01]  /*4f80*/  FADD R58, R61, R58 ;  /* 0x0000003a3d3a7221 */ /* 0x000fe20000000000 */
[----:B------:R-:W-:Y:S01]  /*4f90*/  FMUL R43, R83, 1.4426950216293334961 ;  /* 0x3fb8aa3b532b7820 */ /* 0x000fe20000400000 */
[--C-:B------:R-:W-:Y:S01]  /*4fa0*/  FFMA R128, R128, UR7, -R0.reuse ;  /* 0x0000000780807c23 */ /* 0x100fe20008000800 */
[--C-:B------:R-:W-:Y:S01]  /*4fb0*/  FFMA R129, R129, UR7, -R0.reuse ;  /* 0x0000000781817c23 */ /* 0x100fe20008000800 */
[--C-:B------:R-:W-:Y:S01]  /*4fc0*/  FFMA R130, R130, UR7, -R0.reuse ;  /* 0x0000000782827c23 */ /* 0x100fe20008000800 */
[----:B------:R-:W-:Y:S01]  /*4fd0*/  FFMA R131, R131, UR7, -R0 ;  /* 0x0000000783837c23 */ /* 0x000fe20008000800 */
[----:B------:R-:W-:Y:S01]  /*4fe0*/  PRMT R135, RZ, 0x7610, R135 ;  /* 0x00007610ff877816 */ /* 0x000fe20000000087 */
[----:B------:R-:W3:Y:S01]  /*4ff0*/  MUFU.EX2 R59, R59 ;  /* 0x0000003b003b7308 */ /* 0x000ee20000000800 */
[----:B-1----:R-:W-:Y:S01]  /*5000*/  FADD R58, R40, R58 ;  /* 0x0000003a283a7221 */ /* 0x002fe20000000000 */
[----:B------:R-:W-:Y:S01]  /*5010*/  PRMT R206, RZ, 0x7610, R206 ;  /* 0x00007610ffce7816 */ /* 0x000fe200000000ce */
[----:B------:R1:W5:Y:S01]  /*5020*/  @P2 LDG.E.U16 R216, desc[UR30][R132.64] ;  /* 0x0000001e84d82981 */ /* 0x000362000c1e1500 */
[----:B------:R-:W-:-:S02]  /*5030*/  IADD3 R136, P5, PT, R136, R132, RZ ;  /* 0x0000008488887210 */ /* 0x000fc40007fbe0ff */
[----:B------:R-:W-:Y:S01]  /*5040*/  PRMT R134, RZ, 0x7610, R134 ;  /* 0x00007610ff867816 */ /* 0x000fe20000000086 */
[----:B------:R1:W5:Y:S01]  /*5050*/  @P2 LDG.E.U16 R212, desc[UR30][R182.64] ;  /* 0x0000001eb6d42981 */ /* 0x000362000c1e1500 */
[----:B------:R-:W4:Y:S01]  /*5060*/  MUFU.EX2 R42, R42 ;  /* 0x0000002a002a7308 */ /* 0x000f220000000800 */
[----:B--2---:R-:W-:Y:S01]  /*5070*/  FADD R58, R62, R58 ;  /* 0x0000003a3e3a7221 */ /* 0x004fe20000000000 */
[----:B------:R-:W-:Y:S01]  /*5080*/  FFMA R45, R86, UR7, -R0 ;  /* 0x00000007562d7c23 */ /* 0x000fe20008000800 */
[----:B------:R-:W-:Y:S01]  /*5090*/  PRMT R213, RZ, 0x7610, R213 ;  /* 0x00007610ffd57816 */ /* 0x000fe200000000d5 */
[----:B------:R1:W5:Y:S01]  /*50a0*/  @P2 LDG.E.U16 R215, desc[UR30][R198.64] ;  /* 0x0000001ec6d72981 */ /* 0x000362000c1e1500 */
[----:B------:R-:W-:Y:S02]  /*50b0*/  PRMT R209, RZ, 0x7610, R209 ;  /* 0x00007610ffd17816 */ /* 0x000fe400000000d1 */
[----:B------:R-:W-:Y:S01]  /*50c0*/  PRMT R189, RZ, 0x7610, R189 ;  /* 0x00007610ffbd7816 */ /* 0x000fe200000000bd */
[----:B------:R-:W2:Y:S01]  /*50d0*/  MUFU.EX2 R217, R82 ;  /* 0x0000005200d97308 */ /* 0x000ea20000000800 */
[----:B0-----:R-:W-:Y:S01]  /*50e0*/  FADD R58, R41, R58 ;  /* 0x0000003a293a7221 */ /* 0x001fe20000000000 */
[----:B------:R-:W-:Y:S01]  /*50f0*/  FMUL R44, R44, 1.4426950216293334961 ;  /* 0x3fb8aa3b2c2c7820 */ /* 0x000fe20000400000 */
[----:B------:R-:W-:Y:S01]  /*5100*/  F2FP.BF16.F32.PACK_AB R39, R39, R60 ;  /* 0x0000003c2727723e */ /* 0x000fe200000010ff */
[----:B------:R1:W5:Y:S01]  /*5110*/  @P2 LDG.E.U16 R211, desc[UR30][R180.64] ;  /* 0x0000001eb4d32981 */ /* 0x000362000c1e1500 */
[----:B------:R-:W-:-:S03]  /*5120*/  LEA.HI.X.SX32 R137, R46, R133, 0x1, P5 ;  /* 0x000000852e897211 */ /* 0x000fc600028f0eff */
[----:B------:R-:W0:Y:S01]  /*5130*/  MUFU.EX2 R43, R43 ;  /* 0x0000002b002b7308 */ /* 0x000e220000000800 */
[----:B------:R-:W-:Y:S01]  /*5140*/  FMUL R45, R45, 1.4426950216293334961 ;  /* 0x3fb8aa3b2d2d7820 */ /* 0x000fe20000400000 */
[----:B---3--:R-:W-:Y:S01]  /*5150*/  FADD R60, R59, R58 ;  /* 0x0000003a3b3c7221 */ /* 0x008fe20000000000 */
[----:B------:R-:W-:Y:S01]  /*5160*/  FFMA R46, R87, UR7, -R0 ;  /* 0x00000007572e7c23 */ /* 0x000fe20008000800 */
[----:B------:R-:W-:Y:S01]  /*5170*/  PRMT R68, RZ, 0x7610, R68 ;  /* 0x00007610ff447816 */ /* 0x000fe20000000044 */
[----:B------:R1:W5:Y:S03]  /*5180*/  @P2 LDG.E.U16 R214, desc[UR30][R196.64] ;  /* 0x0000001ec4d62981 */ /* 0x000366000c1e1500 */
[----:B------:R-:W3:Y:S01]  /*5190*/  MUFU.EX2 R218, R218 ;  /* 0x000000da00da7308 */ /* 0x000ee20000000800 */
[----:B----4-:R-:W-:Y:S01]  /*51a0*/  FADD R60, R42, R60 ;  /* 0x0000003c2a3c7221 */ /* 0x010fe20000000000 */
[----:B------:R-:W-:Y:S01]  /*51b0*/  FMUL R63, R63, 1.4426950216293334961 ;  /* 0x3fb8aa3b3f3f7820 */ /* 0x000fe20000400000 */
[----:B------:R-:W-:Y:S01]  /*51c0*/  F2FP.BF16.F32.PACK_AB R40, R40, R61 ;  /* 0x0000003d2828723e */ /* 0x000fe200000010ff */
[----:B------:R-:W-:Y:S01]  /*51d0*/  FMUL R64, R64, 1.4426950216293334961 ;  /* 0x3fb8aa3b40407820 */ /* 0x000fe20000400000 */
[----:B------:R-:W-:Y:S01]  /*51e0*/  FMUL R47, R91, 1.4426950216293334961 ;  /* 0x3fb8aa3b5b2f7820 */ /* 0x000fe20000400000 */
[----:B------:R-:W-:Y:S01]  /*51f0*/  FMUL R48, R93, 1.4426950216293334961 ;  /* 0x3fb8aa3b5d307820 */ /* 0x000fe20000400000 */
[----:B------:R-:W-:Y:S01]  /*5200*/  PRMT R70, RZ, 0x7610, R70 ;  /* 0x00007610ff467816 */ /* 0x000fe20000000046 */
[----:B------:R-:W4:Y:S01]  /*5210*/  MUFU.EX2 R44, R44 ;  /* 0x0000002c002c7308 */ /* 0x000f220000000800 */
[----:B--2---:R-:W-:Y:S01]  /*5220*/  FADD R60, R217, R60 ;  /* 0x0000003cd93c7221 */ /* 0x004fe20000000000 */
[----:B------:R-:W-:Y:S01]  /*5230*/  F2FP.BF16.F32.PACK_AB R41, R41, R62 ;  /* 0x0000003e2929723e */ /* 0x000fe200000010ff */
[----:B------:R1:W5:Y:S05]  /*5240*/  @P2 LDG.E.U16 R210, desc[UR30][R178.64] ;  /* 0x0000001eb2d22981 */ /* 0x00036a000c1e1500 */
[----:B------:R-:W-:Y:S01]  /*5250*/  MUFU.EX2 R65, R65 ;  /* 0x0000004100417308 */ /* 0x000fe20000000800 */
[----:B------:R-:W-:Y:S01]  /*5260*/  FMUL R49, R95, 1.4426950216293334961 ;  /* 0x3fb8aa3b5f317820 */ /* 0x000fe20000400000 */
[----:B------:R-:W-:Y:S01]  /*5270*/  FMUL R50, R97, 1.4426950216293334961 ;  /* 0x3fb8aa3b61327820 */ /* 0x000fe20000400000 */
[----:B------:R-:W-:Y:S01]  /*5280*/  FMUL R51, R99, 1.4426950216293334961 ;  /* 0x3fb8aa3b63337820 */ /* 0x000fe20000400000 */
[----:B------:R-:W-:Y:S01]  /*5290*/  FMUL R53, R101, 1.4426950216293334961 ;  /* 0x3fb8aa3b65357820 */ /* 0x000fe20000400000 */
[----:B------:R-:W-:Y:S01]  /*52a0*/  FMUL R56, R103, 1.4426950216293334961 ;  /* 0x3fb8aa3b67387820 */ /* 0x000fe20000400000 */
[----:B------:R-:W-:Y:S01]  /*52b0*/  FMUL R113, R113, 1.4426950216293334961 ;  /* 0x3fb8aa3b71717820 */ /* 0x000fe20000400000 */
[----:B------:R-:W-:Y:S01]  /*52c0*/  PRMT R69, RZ, 0x7610, R69 ;  /* 0x00007610ff457816 */ /* 0x000fe20000000045 */
[----:B------:R2:W1:Y:S01]  /*52d0*/  MUFU.EX2 R87, R45 ;  /* 0x0000002d00577308 */ /* 0x0004620000000800 */
[----:B0-----:R-:W-:Y:S01]  /*52e0*/  FADD R60, R43, R60 ;  /* 0x0000003c2b3c7221 */ /* 0x001fe20000000000 */
[----:B------:R-:W-:Y:S01]  /*52f0*/  PRMT R72, RZ, 0x7610, R72 ;  /* 0x00007610ff487816 */ /* 0x000fe20000000048 */
[----:B------:R0:W5:Y:S05]  /*5300*/  @P2 LDG.E.U16 R208, desc[UR30][R166.64] ;  /* 0x0000001ea6d02981 */ /* 0x00016a000c1e1500 */
[----:B------:R-:W-:Y:S01]  /*5310*/  MUFU.EX2 R66, R66 ;  /* 0x0000004200427308 */ /* 0x000fe20000000800 */
[----:B--2---:R-:W-:Y:S01]  /*5320*/  FMUL R45, R46, 1.4426950216293334961 ;  /* 0x3fb8aa3b2e2d7820 */ /* 0x004fe20000400000 */
[----:B------:R-:W-:Y:S01]  /*5330*/  FFMA R46, R89, UR7, -R0 ;  /* 0x00000007592e7c23 */ /* 0x000fe20008000800 */
[----:B---3--:R-:W-:Y:S01]  /*5340*/  FADD R61, R218, R60 ;  /* 0x0000003cda3d7221 */ /* 0x008fe20000000000 */
[----:B------:R-:W-:-:S04]  /*5350*/  FMUL R85, R98, 1.4426950216293334961 ;  /* 0x3fb8aa3b62557820 */ /* 0x000fc80000400000 */
[----:B------:R-:W-:Y:S01]  /*5360*/  MUFU.EX2 R67, R67 ;  /* 0x0000004300437308 */ /* 0x000fe20000000800 */
[----:B------:R-:W-:Y:S01]  /*5370*/  FMUL R46, R46, 1.4426950216293334961 ;  /* 0x3fb8aa3b2e2e7820 */ /* 0x000fe20000400000 */
[----:B------:R-:W-:Y:S01]  /*5380*/  FMUL R52, R100, 1.4426950216293334961 ;  /* 0x3fb8aa3b64347820 */ /* 0x000fe20000400000 */
[----:B------:R-:W-:Y:S01]  /*5390*/  PRMT R71, RZ, 0x7610, R71 ;  /* 0x00007610ff477816 */ /* 0x000fe20000000047 */
[----:B------:R0:W5:Y:S04]  /*53a0*/  @P2 LDG.E.U16 R188, desc[UR30][R150.64] ;  /* 0x0000001e96bc2981 */ /* 0x000168000c1e1500 */
[----:B------:R-:W2:Y:S01]  /*53b0*/  MUFU.EX2 R45, R45 ;  /* 0x0000002d002d7308 */ /* 0x000ea20000000800 */
[----:B----4-:R-:W-:Y:S01]  /*53c0*/  FADD R61, R44, R61 ;  /* 0x0000003d2c3d7221 */ /* 0x010fe20000000000 */
[----:B------:R-:W-:-:S06]  /*53d0*/  FMUL R86, R105, 1.4426950216293334961 ;  /* 0x3fb8aa3b69567820 */ /* 0x000fcc0000400000 */
[----:B------:R-:W-:Y:S01]  /*53e0*/  MUFU.EX2 R54, R54 ;  /* 0x0000003600367308 */ /* 0x000fe20000000800 */
[----:B------:R-:W-:Y:S01]  /*53f0*/  F2FP.BF16.F32.PACK_AB R38, R55, R57 ;  /* 0x000000393726723e */ /* 0x000fe200000010ff */
[----:B------:R-:W-:Y:S01]  /*5400*/  FMUL R88, R119, 1.4426950216293334961 ;  /* 0x3fb8aa3b77587820 */ /* 0x000fe20000400000 */
[----:B------:R-:W-:Y:S01]  /*5410*/  FMUL R90, R121, 1.4426950216293334961 ;  /* 0x3fb8aa3b795a7820 */ /* 0x000fe20000400000 */
[----:B------:R-:W-:Y:S01]  /*5420*/  FMUL R94, R124, 1.4426950216293334961 ;  /* 0x3fb8aa3b7c5e7820 */ /* 0x000fe20000400000 */
[----:B------:R-:W-:Y:S01]  /*5430*/  FMUL R96, R126, 1.4426950216293334961 ;  /* 0x3fb8aa3b7e607820 */ /* 0x000fe20000400000 */
[----:B------:R-:W-:Y:S01]  /*5440*/  FMUL R92, R128, 1.4426950216293334961 ;  /* 0x3fb8aa3b805c7820 */ /* 0x000fe20000400000 */
[----:B------:R-:W-:Y:S01]  /*5450*/  PRMT R74, RZ, 0x7610, R74 ;  /* 0x00007610ff4a7816 */ /* 0x000fe2000000004a */
[----:B------:R-:W3:Y:S01]  /*5460*/  MUFU.EX2 R63, R63 ;  /* 0x0000003f003f7308 */ /* 0x000ee20000000800 */
[----:B-1----:R-:W-:Y:S01]  /*5470*/  FADD R62, R87, R61 ;  /* 0x0000003d573e7221 */ /* 0x002fe20000000000 */
[----:B------:R-:W-:Y:S01]  /*5480*/  PRMT R73, RZ, 0x7610, R73 ;  /* 0x00007610ff497816 */ /* 0x000fe20000000049 */
[----:B------:R0:W5:Y:S01]  /*5490*/  @P2 LDG.E.U16 R207, desc[UR30][R164.64] ;  /* 0x0000001ea4cf2981 */ /* 0x000162000c1e1500 */
[----:B------:R-:W-:-:S02]  /*54a0*/  PRMT R76, RZ, 0x7610, R76 ;  /* 0x00007610ff4c7816 */ /* 0x000fc4000000004c */
[----:B------:R-:W-:Y:S01]  /*54b0*/  PRMT R75, RZ, 0x7610, R75 ;  /* 0x00007610ff4b7816 */ /* 0x000fe2000000004b */
[----:B------:R0:W5:Y:S01]  /*54c0*/  @P2 LDG.E.U16 R135, desc[UR30][R148.64] ;  /* 0x0000001e94872981 */ /* 0x000162000c1e1500 */
[----:B------:R-:W1:Y:S01]  /*54d0*/  MUFU.EX2 R46, R46 ;  /* 0x0000002e002e7308 */ /* 0x000e620000000800 */
[C---:B--2---:R-:W-:Y:S01]  /*54e0*/  FADD R62, R45.reuse, R62 ;  /* 0x0000003e2d3e7221 */ /* 0x044fe20000000000 */
[----:B------:R-:W-:Y:S01]  /*54f0*/  PRMT R78, RZ, 0x7610, R78 ;  /* 0x00007610ff4e7816 */ /* 0x000fe2000000004e */
[----:B------:R0:W5:Y:S01]  /*5500*/  @P2 LDG.E.U16 R206, desc[UR30][R162.64] ;  /* 0x0000001ea2ce2981 */ /* 0x000162000c1e1500 */
[----:B------:R-:W-:Y:S02]  /*5510*/  PRMT R77, RZ, 0x7610, R77 ;  /* 0x00007610ff4d7816 */ /* 0x000fe4000000004d */
[----:B------:R-:W-:Y:S01]  /*5520*/  PRMT R80, RZ, 0x7610, R80 ;  /* 0x00007610ff507816 */ /* 0x000fe20000000050 */
[----:B------:R0:W5:Y:S01]  /*5530*/  @P2 LDG.E.U16 R134, desc[UR30][R146.64] ;  /* 0x0000001e92862981 */ /* 0x000162000c1e1500 */
[----:B------:R-:W2:Y:S01]  /*5540*/  MUFU.EX2 R64, R64 ;  /* 0x0000004000407308 */ /* 0x000ea20000000800 */
[----:B------:R-:W-:Y:S01]  /*5550*/  F2FP.BF16.F32.PACK_AB R45, R45, R87 ;  /* 0x000000572d2d723e */ /* 0x000fe200000010ff */
[----:B---3--:R-:W-:Y:S01]  /*5560*/  FADD R87, R63, R62 ;  /* 0x0000003e3f577221 */ /* 0x008fe20000000000 */
[----:B------:R-:W-:Y:S01]  /*5570*/  PRMT R79, RZ, 0x7610, R79 ;  /* 0x00007610ff4f7816 */ /* 0x000fe2000000004f */
[----:B------:R0:W5:Y:S04]  /*5580*/  @P2 LDG.E.U16 R213, desc[UR30][R194.64] ;  /* 0x0000001ec2d52981 */ /* 0x000168000c1e1500 */
[----:B------:R-:W3:Y:S01]  /*5590*/  MUFU.EX2 R47, R47 ;  /* 0x0000002f002f7308 */ /* 0x000ee20000000800 */
[----:B-1----:R-:W-:Y:S01]  /*55a0*/  FADD R87, R46, R87 ;  /* 0x000000572e577221 */ /* 0x002fe20000000000 */
[----:B------:R-:W-:Y:S01]  /*55b0*/  F2FP.BF16.F32.PACK_AB R42, R42, R59 ;  /* 0x0000003b2a2a723e */ /* 0x000fe200000010ff */
[----:B------:R0:W5:Y:S01]  /*55c0*/  @P2 LDG.E.U16 R209, desc[UR30][R176.64] ;  /* 0x0000001eb0d12981 */ /* 0x000162000c1e1500 */
[----:B------:R-:W-:-:S02]  /*55d0*/  PRMT R81, RZ, 0x7610, R81 ;  /* 0x00007610ff517816 */ /* 0x000fc40000000051 */
[----:B------:R-:W-:Y:S01]  /*55e0*/  PRMT R83, RZ, 0x7610, R83 ;  /* 0x00007610ff537816 */ /* 0x000fe20000000053 */
[----:B------:R0:W5:Y:S01]  /*55f0*/  @P2 LDG.E.U16 R189, desc[UR30][R160.64] ;  /* 0x0000001ea0bd2981 */ /* 0x000162000c1e1500 */
[----:B------:R-:W1:Y:S01]  /*5600*/  MUFU.EX2 R48, R48 ;  /* 0x0000003000307308 */ /* 0x000e620000000800 */
[----:B--2---:R-:W-:-:S07]  /*5610*/  FADD R87, R64, R87 ;  /* 0x0000005740577221 */ /* 0x004fce0000000000 */
[----:B------:R-:W-:Y:S01]  /*5620*/  MUFU.EX2 R58, R109 ;  /* 0x0000006d003a7308 */ /* 0x000fe20000000800 */
[----:B---3--:R-:W-:Y:S01]  /*5630*/  FADD R87, R47, R87 ;  /* 0x000000572f577221 */ /* 0x008fe20000000000 */
[----:B------:R-:W-:Y:S01]  /*5640*/  FMUL R91, R122, 1.4426950216293334961 ;  /* 0x3fb8aa3b7a5b7820 */ /* 0x000fe20000400000 */
[----:B------:R-:W-:Y:S01]  /*5650*/  FMUL R93, R123, 1.4426950216293334961 ;  /* 0x3fb8aa3b7b5d7820 */ /* 0x000fe20000400000 */
[----:B------:R-:W-:Y:S01]  /*5660*/  PRMT R82, RZ, 0x7610, R82 ;  /* 0x00007610ff527816 */ /* 0x000fe20000000052 */
[----:B------:R0:W5:Y:S03]  /*5670*/  @P2 LDG.E.U16 R68, desc[UR30][R144.64] ;  /* 0x0000001e90442981 */ /* 0x000166000c1e1500 */
[----:B------:R-:W2:Y:S01]  /*5680*/  MUFU.EX2 R49, R49 ;  /* 0x0000003100317308 */ /* 0x000ea20000000800 */
[----:B------:R-:W-:Y:S01]  /*5690*/  FADD R87, R65, R87 ;  /* 0x0000005741577221 */ /* 0x000fe20000000000 */
[----:B------:R-:W-:Y:S01]  /*56a0*/  PRMT R84, RZ, 0x7610, R84 ;  /* 0x00007610ff547816 */ /* 0x000fe20000000054 */
[----:B------:R0:W5:Y:S02]  /*56b0*/  @P2 LDG.E.U16 R70, desc[UR30][R192.64] ;  /* 0x0000001ec0462981 */ /* 0x000164000c1e1500 */
[----:B-1----:R-:W-:-:S03]  /*56c0*/  FADD R87, R48, R87 ;  /* 0x0000005730577221 */ /* 0x002fc60000000000 */
[----:B------:R-:W1:Y:S01]  /*56d0*/  MUFU.EX2 R50, R50 ;  /* 0x0000003200327308 */ /* 0x000e620000000800 */
[----:B------:R-:W-:Y:S01]  /*56e0*/  FADD R87, R66, R87 ;  /* 0x0000005742577221 */ /* 0x000fe20000000000 */
[----:B------:R-:W-:Y:S01]  /*56f0*/  FMUL R99, R104, 1.4426950216293334961 ;  /* 0x3fb8aa3b68637820 */ /* 0x000fe20000400000 */
[----:B------:R-:W-:Y:S01]  /*5700*/  FMUL R95, R125, 1.4426950216293334961 ;  /* 0x3fb8aa3b7d5f7820 */ /* 0x000fe20000400000 */
[----:B------:R-:W-:Y:S01]  /*5710*/  FMUL R97, R127, 1.4426950216293334961 ;  /* 0x3fb8aa3b7f617820 */ /* 0x000fe20000400000 */
[----:B------:R0:W5:Y:S03]  /*5720*/  @P2 LDG.E.U16 R69, desc[UR30][R174.64] ;  /* 0x0000001eae452981 */ /* 0x000166000c1e1500 */
[----:B------:R-:W3:Y:S01]  /*5730*/  MUFU.EX2 R85, R85 ;  /* 0x0000005500557308 */ /* 0x000ee20000000800 */
[----:B--2---:R-:W-:Y:S01]  /*5740*/  FADD R87, R49, R87 ;  /* 0x0000005731577221 */ /* 0x004fe20000000000 */
[----:B------:R0:W5:Y:S06]  /*5750*/  @P2 LDG.E.U16 R72, desc[UR30][R158.64] ;  /* 0x0000001e9e482981 */ /* 0x00016c000c1e1500 */
[----:B------:R-:W2:Y:S01]  /*5760*/  MUFU.EX2 R51, R51 ;  /* 0x0000003300337308 */ /* 0x000ea20000000800 */
[----:B------:R-:W-:-:S07]  /*5770*/  FADD R87, R67, R87 ;  /* 0x0000005743577221 */ /* 0x000fce0000000000 */
[----:B------:R-:W4:Y:S01]  /*5780*/  MUFU.EX2 R52, R52 ;  /* 0x0000003400347308 */ /* 0x000f220000000800 */
[----:B-1----:R-:W-:-:S07]  /*5790*/  FADD R87, R50, R87 ;  /* 0x0000005732577221 */ /* 0x002fce0000000000 */
[----:B------:R-:W1:Y:S01]  /*57a0*/  MUFU.EX2 R53, R53 ;  /* 0x0000003500357308 */ /* 0x000e620000000800 */
[----:B---3--:R-:W-:Y:S01]  /*57b0*/  FADD R87, R85, R87 ;  /* 0x0000005755577221 */ /* 0x008fe20000000000 */
[----:B------:R-:W-:-:S06]  /*57c0*/  FMUL R98, R106, 1.4426950216293334961 ;  /* 0x3fb8aa3b6a627820 */ /* 0x000fcc0000400000 */
[----:B------:R-:W3:Y:S01]  /*57d0*/  MUFU.EX2 R56, R56 ;  /* 0x0000003800387308 */ /* 0x000ee20000000800 */
[----:B--2---:R-:W-:Y:S01]  /*57e0*/  FADD R87, R51, R87 ;  /* 0x0000005733577221 */ /* 0x004fe20000000000 */
[----:B------:R-:W-:Y:S01]  /*57f0*/  FMUL R55, R107, 1.4426950216293334961 ;  /* 0x3fb8aa3b6b377820 */ /* 0x000fe20000400000 */
[----:B------:R-:W-:Y:S01]  /*5800*/  FMUL R89, R120, 1.4426950216293334961 ;  /* 0x3fb8aa3b78597820 */ /* 0x000fe20000400000 */
[----:B------:R0:W5:Y:S01]  /*5810*/  @P2 LDG.E.U16 R71, desc[UR30][R142.64] ;  /* 0x0000001e8e472981 */ /* 0x000162000c1e1500 */
[----:B----4-:R-:W-:-:S03]  /*5820*/  FADD R87, R52, R87 ;  /* 0x0000005734577221 */ /* 0x010fc60000000000 */
[----:B------:R-:W2:Y:S01]  /*5830*/  MUFU.EX2 R99, R99 ;  /* 0x0000006300637308 */ /* 0x000ea20000000800 */
[----:B-1----:R-:W-:Y:S01]  /*5840*/  FADD R87, R53, R87 ;  /* 0x0000005735577221 */ /* 0x002fe20000000000 */
[----:B------:R-:W-:-:S06]  /*5850*/  FMUL R57, R108, 1.4426950216293334961 ;  /* 0x3fb8aa3b6c397820 */ /* 0x000fcc0000400000 */
[----:B------:R-:W1:Y:S01]  /*5860*/  MUFU.EX2 R86, R86 ;  /* 0x0000005600567308 */ /* 0x000e620000000800 */
[----:B------:R-:W-:Y:S01]  /*5870*/  FADD R87, R54, R87 ;  /* 0x0000005736577221 */ /* 0x000fe20000000000 */
[----:B------:R-:W-:Y:S01]  /*5880*/  FMUL R59, R110, 1.4426950216293334961 ;  /* 0x3fb8aa3b6e3b7820 */ /* 0x000fe20000400000 */
[----:B------:R-:W-:Y:S01]  /*5890*/  F2FP.BF16.F32.PACK_AB R46, R46, R63 ;  /* 0x0000003f2e2e723e */ /* 0x000fe200000010ff */
[----:B------:R0:W5:Y:S04]  /*58a0*/  @P2 LDG.E.U16 R74, desc[UR30][R190.64] ;  /* 0x0000001ebe4a2981 */ /* 0x000168000c1e1500 */
[----:B------:R-:W4:Y:S01]  /*58b0*/  MUFU.EX2 R98, R98 ;  /* 0x0000006200627308 */ /* 0x000f220000000800 */
[----:B---3--:R-:W-:Y:S01]  /*58c0*/  FADD R87, R56, R87 ;  /* 0x0000005738577221 */ /* 0x008fe20000000000 */
[----:B------:R-:W-:Y:S01]  /*58d0*/  F2FP.BF16.F32.PACK_AB R51, R51, R85 ;  /* 0x000000553333723e */ /* 0x000fe200000010ff */
[----:B------:R0:W5:Y:S05]  /*58e0*/  @P2 LDG.E.U16 R73, desc[UR30][R172.64] ;  /* 0x0000001eac492981 */ /* 0x00016a000c1e1500 */
[----:B------:R-:W-:Y:S01]  /*58f0*/  MUFU.EX2 R60, R111 ;  /* 0x0000006f003c7308 */ /* 0x000fe20000000800 */
[----:B--2---:R-:W-:Y:S01]  /*5900*/  FADD R85, R99, R87 ;  /* 0x0000005763557221 */ /* 0x004fe20000000000 */
[----:B------:R-:W-:Y:S01]  /*5910*/  F2FP.BF16.F32.PACK_AB R47, R47, R64 ;  /* 0x000000402f2f723e */ /* 0x000fe200000010ff */
[----:B------:R0:W5:Y:S01]  /*5920*/  @P2 LDG.E.U16 R76, desc[UR30][R156.64] ;  /* 0x0000001e9c4c2981 */ /* 0x000162000c1e1500 */
[----:B------:R-:W-:-:S03]  /*5930*/  F2FP.BF16.F32.PACK_AB R43, R43, R217 ;  /* 0x000000d92b2b723e */ /* 0x000fc600000010ff */
[----:B------:R0:W5:Y:S01]  /*5940*/  @P2 LDG.E.U16 R75, desc[UR30][R140.64] ;  /* 0x0000001e8c4b2981 */ /* 0x000162000c1e1500 */
[----:B------:R-:W2:Y:S01]  /*5950*/  MUFU.EX2 R55, R55 ;  /* 0x0000003700377308 */ /* 0x000ea20000000800 */
[----:B-1----:R-:W-:Y:S02]  /*5960*/  FADD R85, R86, R85 ;  /* 0x0000005556557221 */ /* 0x002fe40000000000 */
[----:B------:R0:W5:Y:S01]  /*5970*/  @P2 LDG.E.U16 R78, desc[UR30][R186.64] ;  /* 0x0000001eba4e2981 */ /* 0x000162000c1e1500 */
[----:B------:R-:W-:-:S03]  /*5980*/  F2FP.BF16.F32.PACK_AB R44, R44, R218 ;  /* 0x000000da2c2c723e */ /* 0x000fc600000010ff */
[----:B------:R0:W5:Y:S01]  /*5990*/  @P2 LDG.E.U16 R77, desc[UR30][R170.64] ;  /* 0x0000001eaa4d2981 */ /* 0x000162000c1e1500 */
[----:B------:R-:W1:Y:S01]  /*59a0*/  MUFU.EX2 R57, R57 ;  /* 0x0000003900397308 */ /* 0x000e620000000800 */
[----:B------:R-:W-:Y:S02]  /*59b0*/  F2FP.BF16.F32.PACK_AB R52, R53, R52 ;  /* 0x000000343534723e */ /* 0x000fe400000010ff */
[----:B------:R-:W-:Y:S01]  /*59c0*/  F2FP.BF16.F32.PACK_AB R53, R56, R54 ;  /* 0x000000363835723e */ /* 0x000fe200000010ff */
[----:B----4-:R-:W-:Y:S01]  /*59d0*/  FADD R54, R98, R85 ;  /* 0x0000005562367221 */ /* 0x010fe20000000000 */
[----:B------:R0:W5:Y:S03]  /*59e0*/  @P2 LDG.E.U16 R80, desc[UR30][R154.64] ;  /* 0x0000001e9a502981 */ /* 0x000166000c1e1500 */
[----:B------:R-:W3:Y:S01]  /*59f0*/  MUFU.EX2 R59, R59 ;  /* 0x0000003b003b7308 */ /* 0x000ee20000000800 */
[----:B--2---:R-:W-:Y:S01]  /*5a00*/  FADD R54, R55, R54 ;  /* 0x0000003637367221 */ /* 0x004fe20000000000 */
[----:B------:R-:W-:-:S06]  /*5a10*/  FMUL R63, R114, 1.4426950216293334961 ;  /* 0x3fb8aa3b723f7820 */ /* 0x000fcc0000400000 */
[----:B------:R-:W2:Y:S01]  /*5a20*/  MUFU.EX2 R61, R112 ;  /* 0x00000070003d7308 */ /* 0x000ea20000000800 */
[----:B-1----:R-:W-:Y:S01]  /*5a30*/  FADD R85, R57, R54 ;  /* 0x0000003639557221 */ /* 0x002fe20000000000 */
[----:B------:R-:W-:Y:S01]  /*5a40*/  FMUL R64, R115, 1.4426950216293334961 ;  /* 0x3fb8aa3b73407820 */ /* 0x000fe20000400000 */
[----:B------:R0:W5:Y:S02]  /*5a50*/  @P2 LDG.E.U16 R79, desc[UR30][R138.64] ;  /* 0x0000001e8a4f2981 */ /* 0x000164000c1e1500 */
[----:B------:R-:W-:-:S03]  /*5a60*/  FADD R54, R58, R85 ;  /* 0x000000553a367221 */ /* 0x000fc60000000000 */
[----:B------:R-:W1:Y:S01]  /*5a70*/  MUFU.EX2 R62, R113 ;  /* 0x00000071003e7308 */ /* 0x000e620000000800 */
[----:B------:R-:W-:Y:S01]  /*5a80*/  F2FP.BF16.F32.PACK_AB R48, R48, R65 ;  /* 0x000000413030723e */ /* 0x000fe200000010ff */
[----:B---3--:R-:W-:Y:S01]  /*5a90*/  FADD R85, R59, R54 ;  /* 0x000000363b557221 */ /* 0x008fe20000000000 */
[----:B------:R-:W-:Y:S01]  /*5aa0*/  FMUL R65, R116, 1.4426950216293334961 ;  /* 0x3fb8aa3b74417820 */ /* 0x000fe20000400000 */
[----:B------:R0:W5:Y:S04]  /*5ab0*/  @P2 LDG.E.U16 R82, desc[UR30][R184.64] ;  /* 0x0000001eb8522981 */ /* 0x000168000c1e1500 */
[----:B------:R-:W3:Y:S01]  /*5ac0*/  MUFU.EX2 R63, R63 ;  /* 0x0000003f003f7308 */ /* 0x000ee20000000800 */
[----:B------:R-:W-:Y:S01]  /*5ad0*/  F2FP.BF16.F32.PACK_AB R49, R49, R66 ;  /* 0x000000423131723e */ /* 0x000fe200000010ff */
[----:B------:R-:W-:Y:S01]  /*5ae0*/  FADD R54, R60, R85 ;  /* 0x000000553c367221 */ /* 0x000fe20000000000 */
[----:B------:R-:W-:Y:S01]  /*5af0*/  FMUL R66, R117, 1.4426950216293334961 ;  /* 0x3fb8aa3b75427820 */ /* 0x000fe20000400000 */
[----:B------:R0:W5:Y:S04]  /*5b00*/  @P2 LDG.E.U16 R81, desc[UR30][R168.64] ;  /* 0x0000001ea8512981 */ /* 0x000168000c1e1500 */
[----:B------:R-:W4:Y:S01]  /*5b10*/  MUFU.EX2 R64, R64 ;  /* 0x0000004000407308 */ /* 0x000f220000000800 */
[----:B------:R-:W-:Y:S01]  /*5b20*/  F2FP.BF16.F32.PACK_AB R50, R50, R67 ;  /* 0x000000433232723e */ /* 0x000fe200000010ff */
[----:B--2---:R-:W-:Y:S01]  /*5b30*/  FADD R85, R61, R54 ;  /* 0x000000363d557221 */ /* 0x004fe20000000000 */
[----:B------:R-:W-:Y:S01]  /*5b40*/  FMUL R67, R118, 1.4426950216293334961 ;  /* 0x3fb8aa3b76437820 */ /* 0x000fe20000400000 */
[----:B------:R0:W5:Y:S04]  /*5b50*/  @P2 LDG.E.U16 R83, desc[UR30][R152.64] ;  /* 0x0000001e98532981 */ /* 0x000168000c1e1500 */
[----:B------:R-:W2:Y:S01]  /*5b60*/  MUFU.EX2 R65, R65 ;  /* 0x0000004100417308 */ /* 0x000ea20000000800 */
[----:B-1----:R-:W-:Y:S01]  /*5b70*/  FADD R54, R62, R85 ;  /* 0x000000553e367221 */ /* 0x002fe20000000000 */
[----:B------:R0:W5:Y:S06]  /*5b80*/  @P2 LDG.E.U16 R84, desc[UR30][R136.64] ;  /* 0x0000001e88542981 */ /* 0x00016c000c1e1500 */
[----:B------:R-:W1:Y:S01]  /*5b90*/  MUFU.EX2 R66, R66 ;  /* 0x0000004200427308 */ /* 0x000e620000000800 */
[----:B---3--:R-:W-:-:S07]  /*5ba0*/  FADD R85, R63, R54 ;  /* 0x000000363f557221 */ /* 0x008fce0000000000 */
[----:B------:R-:W3:Y:S01]  /*5bb0*/  MUFU.EX2 R67, R67 ;  /* 0x0000004300437308 */ /* 0x000ee20000000800 */
[----:B----4-:R-:W-:-:S07]  /*5bc0*/  FADD R54, R64, R85 ;  /* 0x0000005540367221 */ /* 0x010fce0000000000 */
[----:B------:R-:W4:Y:S01]  /*5bd0*/  MUFU.EX2 R88, R88 ;  /* 0x0000005800587308 */ /* 0x000f220000000800 */
[----:B--2---:R-:W-:-:S07]  /*5be0*/  FADD R85, R65, R54 ;  /* 0x0000003641557221 */ /* 0x004fce0000000000 */
[----:B------:R-:W2:Y:S01]  /*5bf0*/  MUFU.EX2 R89, R89 ;  /* 0x0000005900597308 */ /* 0x000ea20000000800 */
[----:B-1----:R-:W-:-:S07]  /*5c00*/  FADD R54, R66, R85 ;  /* 0x0000005542367221 */ /* 0x002fce0000000000 */
[----:B------:R-:W1:Y:S01]  /*5c10*/  MUFU.EX2 R90, R90 ;  /* 0x0000005a005a7308 */ /* 0x000e620000000800 */
[----:B---3--:R-:W-:-:S07]  /*5c20*/  FADD R85, R67, R54 ;  /* 0x0000003643557221 */ /* 0x008fce0000000000 */
[----:B------:R-:W3:Y:S01]  /*5c30*/  MUFU.EX2 R91, R91 ;  /* 0x0000005b005b7308 */ /* 0x000ee20000000800 */
[----:B----4-:R-:W-:-:S07]  /*5c40*/  FADD R54, R88, R85 ;  /* 0x0000005558367221 */ /* 0x010fce0000000000 */
[----:B------:R-:W4:Y:S01]  /*5c50*/  MUFU.EX2 R93, R93 ;  /* 0x0000005d005d7308 */ /* 0x000f220000000800 */
[----:B--2---:R-:W-:Y:S01]  /*5c60*/  FADD R85, R89, R54 ;  /* 0x0000003659557221 */ /* 0x004fe20000000000 */
[----:B------:R-:W-:-:S06]  /*5c70*/  F2FP.BF16.F32.PACK_AB R54, R86, R99 ;  /* 0x000000635636723e */ /* 0x000fcc00000010ff */
[----:B------:R-:W2:Y:S01]  /*5c80*/  MUFU.EX2 R94, R94 ;  /* 0x0000005e005e7308 */ /* 0x000ea20000000800 */
[----:B-1----:R-:W-:Y:S01]  /*5c90*/  FADD R56, R90, R85 ;  /* 0x000000555a387221 */ /* 0x002fe20000000000 */
[----:B------:R-:W-:Y:S01]  /*5ca0*/  FMUL R87, R129, 1.4426950216293334961 ;  /* 0x3fb8aa3b81577820 */ /* 0x000fe20000400000 */
[----:B------:R-:W-:Y:S01]  /*5cb0*/  FMUL R86, R130, 1.4426950216293334961 ;  /* 0x3fb8aa3b82567820 */ /* 0x000fe20000400000 */
[----:B------:R-:W-:-:S04]  /*5cc0*/  FMUL R85, R131, 1.4426950216293334961 ;  /* 0x3fb8aa3b83557820 */ /* 0x000fc80000400000 */
[----:B------:R-:W1:Y:S01]  /*5cd0*/  MUFU.EX2 R95, R95 ;  /* 0x0000005f005f7308 */ /* 0x000e620000000800 */
[----:B---3--:R-:W-:-:S07]  /*5ce0*/  FADD R56, R91, R56 ;  /* 0x000000385b387221 */ /* 0x008fce0000000000 */
[----:B------:R-:W3:Y:S01]  /*5cf0*/  MUFU.EX2 R96, R96 ;  /* 0x0000006000607308 */ /* 0x000ee20000000800 */
[----:B----4-:R-:W-:Y:S01]  /*5d00*/  FADD R99, R93, R56 ;  /* 0x000000385d637221 */ /* 0x010fe20000000000 */
[----:B------:R-:W-:-:S06]  /*5d10*/  F2FP.BF16.F32.PACK_AB R55, R55, R98 ;  /* 0x000000623737723e */ /* 0x000fcc00000010ff */
[----:B------:R-:W4:Y:S01]  /*5d20*/  MUFU.EX2 R97, R97 ;  /* 0x0000006100617308 */ /* 0x000f220000000800 */
[----:B--2---:R-:W-:-:S07]  /*5d30*/  FADD R98, R94, R99 ;  /* 0x000000635e627221 */ /* 0x004fce0000000000 */
[----:B------:R-:W-:Y:S08]  /*5d40*/  MUFU.EX2 R92, R92 ;  /* 0x0000005c005c7308 */ /* 0x000ff00000000800 */
[----:B------:R-:W2:Y:S08]  /*5d50*/  MUFU.EX2 R87, R87 ;  /* 0x0000005700577308 */ /* 0x000eb00000000800 */
[----:B------:R-:W-:Y:S08]  /*5d60*/  MUFU.EX2 R86, R86 ;  /* 0x0000005600567308 */ /* 0x000ff00000000800 */
[----:B------:R-:W0:Y:S01]  /*5d70*/  MUFU.EX2 R85, R85 ;  /* 0x0000005500557308 */ /* 0x000e220000000800 */
[----:B-1----:R-:W-:Y:S01]  /*5d80*/  FADD R99, R95, R98 ;  /* 0x000000625f637221 */ /* 0x002fe20000000000 */
[----:B------:R-:W-:-:S02]  /*5d90*/  F2FP.BF16.F32.PACK_AB R56, R58, R57 ;  /* 0x000000393a38723e */ /* 0x000fc400000010ff */
[----:B------:R-:W-:Y:S02]  /*5da0*/  F2FP.BF16.F32.PACK_AB R57, R60, R59 ;  /* 0x0000003b3c39723e */ /* 0x000fe400000010ff */
[----:B------:R-:W-:Y:S01]  /*5db0*/  F2FP.BF16.F32.PACK_AB R60, R66, R65 ;  /* 0x00000041423c723e */ /* 0x000fe200000010ff */
[----:B---3--:R-:W-:Y:S01]  /*5dc0*/  FADD R66, R96, R99 ;  /* 0x0000006360427221 */ /* 0x008fe20000000000 */
[----:B------:R-:W-:Y:S02]  /*5dd0*/  F2FP.BF16.F32.PACK_AB R58, R62, R61 ;  /* 0x0000003d3e3a723e */ /* 0x000fe400000010ff */
[----:B------:R-:W-:Y:S01]  /*5de0*/  F2FP.BF16.F32.PACK_AB R62, R90, R89 ;  /* 0x000000595a3e723e */ /* 0x000fe200000010ff */
[----:B----4-:R-:W-:Y:S01]  /*5df0*/  FADD R89, R97, R66 ;  /* 0x0000004261597221 */ /* 0x010fe20000000000 */
[----:B------:R-:W-:Y:S02]  /*5e00*/  F2FP.BF16.F32.PACK_AB R59, R64, R63 ;  /* 0x0000003f403b723e */ /* 0x000fe400000010ff */
[----:B------:R-:W-:-:S02]  /*5e10*/  F2FP.BF16.F32.PACK_AB R61, R88, R67 ;  /* 0x00000043583d723e */ /* 0x000fc400000010ff */
[----:B------:R-:W-:Y:S02]  /*5e20*/  F2FP.BF16.F32.PACK_AB R63, R93, R91 ;  /* 0x0000005b5d3f723e */ /* 0x000fe400000010ff */
[----:B------:R-:W-:Y:S02]  /*5e30*/  F2FP.BF16.F32.PACK_AB R64, R95, R94 ;  /* 0x0000005e5f40723e */ /* 0x000fe400000010ff */
[----:B------:R-:W-:Y:S02]  /*5e40*/  F2FP.BF16.F32.PACK_AB R65, R97, R96 ;  /* 0x000000606141723e */ /* 0x000fe400000010ff */
[----:B--2---:R-:W-:Y:S02]  /*5e50*/  F2FP.BF16.F32.PACK_AB R66, R87, R92 ;  /* 0x0000005c5742723e */ /* 0x004fe400000010ff */
[----:B0-----:R-:W-:Y:S01]  /*5e60*/  F2FP.BF16.F32.PACK_AB R67, R85, R86 ;  /* 0x000000565543723e */ /* 0x001fe200000010ff */
[----:B------:R-:W-:Y:S06]  /*5e70*/  @!P2 BRA `(.L_x_9) ;  /* 0x000000000004a947 */ /* 0x000fec0003800000 */
[----:B------:R0:W-:Y:S02]  /*5e80*/  STTM.x64 tmem[UR15+0xa0], R4 ;  /* 0x0000a004000079ed */ /* 0x0001e4000834000f */
.L_x_9:
[----:B0-----:R-:W-:Y:S01]  /*5e90*/  LOP3.LUT R4, R2, 0x10, RZ, 0x3c, !PT ;  /* 0x0000001002047812 */ /* 0x001fe200078e3cff */
[----:B-----5:R-:W-:Y:S01]  /*5ea0*/  STS.U16 [R2+UR13+0x2000], R216 ;  /* 0x002000d802007988 */ /* 0x020fe2000800040d */
[----:B------:R-:W-:Y:S01]  /*5eb0*/  UIADD3 UR20, UPT, UPT, UR20, -0x80, URZ ;  /* 0xffffff8014147890 */ /* 0x000fe2000fffe0ff */
[----:B------:R-:W-:Y:S02]  /*5ec0*/  FADD R92, R92, R89 ;  /* 0x000000595c5c7221 */ /* 0x000fe40000000000 */
[----:B------:R-:W-:Y:S04]  /*5ed0*/  STS.U16 [R2+UR13+0x2400], R212 ;  /* 0x002400d402007988 */ /* 0x000fe8000800040d */
[----:B------:R-:W-:Y:S04]  /*5ee0*/  STS.U16 [R2+UR13+0x2800], R208 ;  /* 0x002800d002007988 */ /* 0x000fe8000800040d */
[----:B------:R0:W-:Y:S04]  /*5ef0*/  STS.U16 [R2+UR13+0x2c00], R188 ;  /* 0x002c00bc02007988 */ /* 0x0001e8000800040d */
[----:B------:R-:W-:Y:S04]  /*5f00*/  STS.U16 [R4+UR13+0x2080], R215 ;  /* 0x002080d704007988 */ /* 0x000fe8000800040d */
[----:B------:R-:W-:Y:S01]  /*5f10*/  STS.U16 [R4+UR13+0x2480], R211 ;  /* 0x002480d304007988 */ /* 0x000fe2000800040d */
[----:B0-----:R-:W-:-:S03]  /*5f20*/  FADD R2, -R0, -INF ;  /* 0xff80000000027421 */ /* 0x001fc60000000100 */
[----:B------:R-:W-:Y:S01]  /*5f30*/  STS.U16 [R4+UR13+0x2880], R207 ;  /* 0x002880cf04007988 */ /* 0x000fe2000800040d */
[----:B------:R-:W-:-:S03]  /*5f40*/  FMUL R2, R2, 1.4426950216293334961 ;  /* 0x3fb8aa3b02027820 */ /* 0x000fc60000400000 */
[----:B------:R0:W-:Y:S04]  /*5f50*/  STS.U16 [R4+UR13+0x2c80], R135 ;  /* 0x002c808704007988 */ /* 0x0001e8000800040d */
[----:B------:R1:W-:Y:S01]  /*5f60*/  STS.U16 [R252+UR13+0x2100], R214 ;  /* 0x002100d6fc007988 */ /* 0x0003e2000800040d */
[----:B------:R-:W2:Y:S03]  /*5f70*/  MUFU.EX2 R2, R2 ;  /* 0x0000000200027308 */ /* 0x000ea60000000800 */
        /* <DEDUP_REMOVED lines=23> */
[----:B------:R-:W3:Y:S02]  /*60f0*/  FENCE.VIEW.ASYNC.T ;  /* 0x00000000000073c6 */ /* 0x000ee40000000200 */
[----:B---3--:R-:W-:Y:S06]  /*6100*/  BAR.SYNC.DEFER_BLOCKING 0x0 ;  /* 0x0000000000007b1d */ /* 0x008fec0000010000 */
[----:B0-----:R-:W0:Y:S01]  /*6110*/  LDTM.x32 R4, tmem[UR15] ;  /* 0x0000000f000479ee */ /* 0x001e2200082c0000 */
[----:B------:R-:W-:Y:S01]  /*6120*/  NOP ;  /* 0x0000000000007918 */ /* 0x000fe20000000000 */
[----:B-12---:R-:W-:Y:S05]  /*6130*/  @!P2 BRA `(.L_x_10) ;  /* 0x000000000084a947 */ /* 0x006fea0003800000 */
[C---:B0-----:R-:W-:Y:S01]  /*6140*/  FMUL R4, R2.reuse, R4 ;  /* 0x0000000402047220 */ /* 0x041fe20000400000 */
[C---:B------:R-:W-:Y:S01]  /*6150*/  FMUL R5, R2.reuse, R5 ;  /* 0x0000000502057220 */ /* 0x040fe20000400000 */
        /* <DEDUP_REMOVED lines=29> */
[----:B------:R-:W-:-:S04]  /*6330*/  FMUL R35, R2, R35 ;  /* 0x0000002302237220 */ /* 0x000fc80000400000 */
[----:B------:R1:W-:Y:S03]  /*6340*/  STTM.x32 tmem[UR15], R4 ;  /* 0x00000004000079ed */ /* 0x0003e600082c000f */
.L_x_10:
[----:B0-----:R-:W0:Y:S02]  /*6350*/  FENCE.VIEW.ASYNC.T ;  /* 0x00000000000073c6 */ /* 0x001e240000000200 */
[----:B0-----:R-:W-:Y:S01]  /*6360*/  BAR.SYNC.DEFER_BLOCKING 0x0 ;  /* 0x0000000000007b1d */ /* 0x001fe20000010000 */
[----:B------:R-:W-:Y:S01]  /*6370*/  FADD R87, R87, R92 ;  /* 0x0000005c57577221 */ /* 0x000fe20000000000 */
[----:B------:R-:W-:Y:S02]  /*6380*/  UISETP.GE.AND UP1, UPT, UR20, 0x1, UPT ;  /* 0x000000011400788c */ /* 0x000fe4000bf26270 */
[----:B------:R-:W-:Y:S01]  /*6390*/  UIADD3 UR21, UPT, UPT, UR14, 0xa0, URZ ;  /* 0x000000a00e157890 */ /* 0x000fe2000fffe0ff */
[----:B------:R-:W-:-:S04]  /*63a0*/  FADD R86, R86, R87 ;  /* 0x0000005756567221 */ /* 0x000fc80000000000 */
[----:B------:R-:W-:-:S04]  /*63b0*/  FADD R85, R85, R86 ;  /* 0x0000005655557221 */ /* 0x000fc80000000000 */
[----:B------:R-:W-:Y:S01]  /*63c0*/  FADD R85, R2, R85 ;  /* 0x0000005502557221 */ /* 0x000fe20000000000 */
[----:B------:R0:W-:Y:S06]  /*63d0*/  MEMBAR.ALL.CTA ;  /* 0x0000000000007992 */ /* 0x0001ec0000008000 */
[----:B0-----:R-:W0:Y:S02]  /*63e0*/  FENCE.VIEW.ASYNC.S ;  /* 0x00000000000073c6 */ /* 0x001e240000000000 */
[----:B0-----:R-:W-:Y:S06]  /*63f0*/  BAR.SYNC.DEFER_BLOCKING 0x0 ;  /* 0x0000000000007b1d */ /* 0x001fec0000010000 */
[----:B------:R-:W-:Y:S05]  /*6400*/  @!P3 BRA `(.L_x_11) ;  /* 0x0000000000c4b947 */ /* 0x000fea0003800000 */
[----:B------:R-:W-:Y:S01]  /*6410*/  UIADD3 UR5, UPT, UPT, UR13, 0x2000, URZ ;  /* 0x000020000d057890 */ /* 0x000fe2000fffe0ff */
[----:B------:R-:W-:Y:S01]  /*6420*/  UMOV UR4, URZ ;  /* 0x000000ff00047c82 */ /* 0x000fe20008000000 */
[----:B------:R-:W-:Y:S02]  /*6430*/  UIADD3 UR10, UPT, UPT, UR14, 0xa8, URZ ;  /* 0x000000a80e0a7890 */ /* 0x000fe4000fffe0ff */
[----:B------:R-:W-:Y:S02]  /*6440*/  USHF.R.U32.HI UR5, URZ, 0x4, UR5 ;  /* 0x00000004ff057899 */ /* 0x000fe40008011605 */
[----:B------:R-:W-:Y:S02]  /*6450*/  UIADD3 UR40, UPT, UPT, UR14, 0xb0, URZ ;  /* 0x000000b00e287890 */ /* 0x000fe4000fffe0ff */
[----:B------:R-:W-:Y:S02]  /*6460*/  USGXT.U32 UR6, UR5, 0xe ;  /* 0x0000000e0506789a */ /* 0x000fe40008000000 */
[----:B------:R-:W-:-:S02]  /*6470*/  UIADD3 UR41, UPT, UPT, UR14, 0xb8, URZ ;  /* 0x000000b80e297890 */ /* 0x000fc4000fffe0ff */
[----:B------:R-:W-:Y:S01]  /*6480*/  UIADD3 UR36, UP2, UPT, UR6, 0x2, URZ ;  /* 0x0000000206247890 */ /* 0x000fe2000ff5e0ff */
[----:B------:R-:W-:Y:S01]  /*6490*/  UMOV UR5, URZ ;  /* 0x000000ff00057c82 */ /* 0x000fe20008000000 */
[----:B------:R-:W-:Y:S02]  /*64a0*/  UIADD3 UR46, UPT, UPT, UR14, 0xc0, URZ ;  /* 0x000000c00e2e7890 */ /* 0x000fe4000fffe0ff */
[----:B------:R-:W-:Y:S02]  /*64b0*/  UIADD3.X UR37, UPT, UPT, UR4, 0x40004040, URZ, UP2, !UPT ;  /* 0x4000404004257890 */ /* 0x000fe400097fe4ff */
[----:B------:R-:W-:Y:S01]  /*64c0*/  UIADD3 UR47, UPT, UPT, UR14, 0xc8, URZ ;  /* 0x000000c80e2f7890 */ /* 0x000fe2000fffe0ff */
[----:B------:R-:W-:Y:S01]  /*64d0*/  UMOV UR4, UR17 ;  /* 0x0000001100047c82 */ /* 0x000fe20008000000 */
[----:B------:R-:W-:Y:S01]  /*64e0*/  UIADD3.64 UR42, UPT, UPT, UR36, 0x4, URZ ;  /* 0x00000004242a7897 */ /* 0x000fe2000fffe0ff */
[----:B------:R-:W-:Y:S01]  /*64f0*/  UMOV UR56, UR4 ;  /* 0x0000000400387c82 */ /* 0x000fe20008000000 */
[----:B------:R-:W-:-:S02]  /*6500*/  UIADD3.64 UR4, UPT, UPT, UR36, 0x2, URZ ;  /* 0x0000000224047897 */ /* 0x000fc4000fffe0ff */
[----:B------:R-:W-:Y:S02]  /*6510*/  UIADD3.64 UR44, UPT, UPT, UR36, 0xfe, URZ ;  /* 0x000000fe242c7897 */ /* 0x000fe4000fffe0ff */
[----:B------:R-:W-:Y:S02]  /*6520*/  UIADD3.64 UR48, UPT, UPT, UR36, 0x100, URZ ;  /* 0x0000010024307897 */ /* 0x000fe4000fffe0ff */
[----:B------:R-:W-:Y:S02]  /*6530*/  UIADD3 UR52, UPT, UPT, UR14, 0xd0, URZ ;  /* 0x000000d00e347890 */ /* 0x000fe4000fffe0ff */
[----:B------:R-:W-:Y:S01]  /*6540*/  UIADD3.64 UR50, UPT, UPT, UR36, 0x102, URZ ;  /* 0x0000010224327897 */ /* 0x000fe2000fffe0ff */
[----:B------:R-:W-:Y:S01]  /*6550*/  UMOV UR24, 0x0 ;  /* 0x0000000000187882 */ /* 0x000fe20000000000 */
[----:B------:R-:W-:Y:S01]  /*6560*/  UMOV UR25, 0x8080490 ;  /* 0x0808049000197882 */ /* 0x000fe20000000000 */
[----:B------:R-:W-:Y:S02]  /*6570*/  UIADD3 UR53, UPT, UPT, UR14, 0xd8, URZ ;  /* 0x000000d80e357890 */ /* 0x000fe4000fffe0ff */
[----:B------:R-:W-:Y:S01]  /*6580*/  UIADD3.64 UR54, UPT, UPT, UR36, 0x104, URZ ;  /* 0x0000010424367897 */ /* 0x000fe2000fffe0ff */
[----:B------:R-:W-:Y:S01]  /*6590*/  UMOV UR7, 0x40004040 ;  /* 0x4000404000077882 */ /* 0x000fe20000000000 */
[----:B------:R-:W-:Y:S01]  /*65a0*/  UMOV UR26, 0x0 ;  /* 0x00000000001a7882 */ /* 0x000fe20000000000 */
[----:B------:R-:W-:Y:S01]  /*65b0*/  UMOV UR27, 0x8080490 ;  /* 0x08080490001b7882 */ /* 0x000fe20000000000 */
[----:B------:R-:W-:Y:S01]  /*65c0*/  UMOV UR18, 0x0 ;  /* 0x0000000000127882 */ /* 0x000fe20000000000 */
[----:B------:R-:W-:Y:S01]  /*65d0*/  UMOV UR19, 0x8080490 ;  /* 0x0808049000137882 */ /* 0x000fe20000000000 */
[----:B------:R0:W-:Y:S01]  /*65e0*/  UTCHMMA tmem[UR21], gdesc[UR6], tmem[UR14], tmem[UR24], idesc[UR25], UPT ;  /* 0x00ff1806150079ea */ /* 0x0001e2000b80000e */
        /* <DEDUP_REMOVED lines=15> */
[----:B------:R0:W-:Y:S01]  /*66e0*/  UTCHMMA tmem[UR52], gdesc[UR50], tmem[UR14], tmem[UR32], idesc[UR33], UPT ;  /* 0x00ff2032340079ea */ /* 0x0001e2000b80000e */
[----:B------:R0:W-:Y:S01]  /*66f0*/  UTCHMMA tmem[UR53], gdesc[UR54], tmem[UR14], tmem[UR38], idesc[UR39], UPT ;  /* 0x00ff2636350079ea */ /* 0x0001e2000b80000e */
[----:B------:R0:W-:Y:S01]  /*6700*/  UTCBAR [UR56], URZ ;  /* 0x000000ff380073e9 */ /* 0x0001e200080000ff */
[----:B------:R-:W-:Y:S01]  /*6710*/  NOP ;  /* 0x0000000000007918 */ /* 0x000fe20000000000 */
.L_x_11:
[----:B------:R-:W-:Y:S01]  /*6720*/  FSEL R0, R0, -INF , P2 ;  /* 0xff80000000007808 */ /* 0x000fe20001000000 */
[----:B0-----:R-:W-:Y:S01]  /*6730*/  UMOV UR7, URZ ;  /* 0x000000ff00077c82 */ /* 0x001fe20008000000 */
[----:B------:R-:W-:Y:S01]  /*6740*/  FSEL R134, R85, 1, P2 ;  /* 0x3f80000055867808 */ /* 0x000fe20001000000 */
[----:B------:R-:W-:Y:S06]  /*6750*/  BRA.U !UP1, `(.L_x_12) ;  /* 0x0000004909287547 */ /* 0x000fec000b800000 */
[----:B------:R-:W-:Y:S01]  /*6760*/  UIADD3 UR4, UPT, UPT, UR13, 0x6000, URZ ;  /* 0x000060000d047890 */ /* 0x000fe2000fffe0ff */
[----:B------:R-:W-:Y:S01]  /*6770*/  SHF.L.U32 R252, R3, 0x7, RZ ;  /* 0x0000000703fc7819 */ /* 0x000fe200000006ff */
[----:B------:R-:W-:Y:S01]  /*6780*/  USHF.R.U32.HI UR26, URZ, 0x4, UR13 ;  /* 0x00000004ff1a7899 */ /* 0x000fe2000801160d */
[----:B-1----:R-:W-:Y:S01]  /*6790*/  HFMA2 R26, -RZ, RZ, 0, 0 ;  /* 0x00000000ff1a7431 */ /* 0x002fe200000001ff */
[----:B------:R-:W-:Y:S01]  /*67a0*/  USHF.R.U32.HI UR4, URZ, 0x4, UR4 ;  /* 0x00000004ff047899 */ /* 0x000fe20008011604 */
[----:B------:R-:W-:Y:S01]  /*67b0*/  MOV R135, R0 ;  /* 0x0000000000877202 */ /* 0x000fe20000000f00 */
[----:B------:R-:W-:Y:S01]  /*67c0*/  USHF.L.U32 UR22, UR11, 0x7, URZ ;  /* 0x000000070b167899 */ /* 0x000fe200080006ff */
[----:B------:R-:W-:Y:S01]  /*67d0*/  MOV R2, R252 ;  /* 0x000000fc00027202 */ /* 0x000fe20000000f00 */
[----:B------:R-:W-:Y:S02]  /*67e0*/  USGXT.U32 UR24, UR4, 0xe ;  /* 0x0000000e0418789a */ /* 0x000fe40008000000 */
[----:B------:R-:W-:-:S02]  /*67f0*/  USHF.R.U32.HI UR8, URZ, 0x4, UR8 ;  /* 0x00000004ff087899 */ /* 0x000fc40008011608 */
[----:B------:R-:W-:Y:S01]  /*6800*/  USGXT.U32 UR26, UR26, 0xe ;  /* 0x0000000e1a1a789a */ /* 0x000fe20008000000 */
[----:B------:R-:W-:Y:S01]  /*6810*/  MOV R3, UR22 ;  /* 0x0000001600037c02 */ /* 0x000fe20008000f00 */
[----:B------:R-:W-:Y:S01]  /*6820*/  UIADD3 UR36, UP2, UPT, UR24, 0x2, URZ ;  /* 0x0000000218247890 */ /* 0x000fe2000ff5e0ff */
[----:B------:R-:W-:Y:S01]  /*6830*/  UMOV UR5, URZ ;  /* 0x000000ff00057c82 */ /* 0x000fe20008000000 */
[----:B------:R-:W-:Y:S02]  /*6840*/  USGXT.U32 UR4, UR8, 0xe ;  /* 0x0000000e0804789a */ /* 0x000fe40008000000 */
[----:B------:R-:W-:Y:S02]  /*6850*/  UIADD3 UR34, UP3, UPT, UR26, 0x1000080, URZ ;  /* 0x010000801a227890 */ /* 0x000fe4000ff7e0ff */
[----:B------:R-:W-:Y:S01]  /*6860*/  UIADD3.X UR37, UPT, UPT, UR5, 0x40004040, URZ, UP2, !UPT ;  /* 0x4000404005257890 */ /* 0x000fe200097fe4ff */
[----:B------:R-:W-:Y:S01]  /*6870*/  UMOV UR6, URZ ;  /* 0x000000ff00067c82 */ /* 0x000fe20008000000 */
[----:B------:R-:W-:Y:S01]  /*6880*/  UMOV UR18, 0xfffffffe ;  /* 0xfffffffe00127882 */ /* 0x000fe20000000000 */
[----:B------:R-:W-:Y:S01]  /*6890*/  UMOV UR19, 0x7fffbfdf ;  /* 0x7fffbfdf00137882 */ /* 0x000fe20000000000 */
[----:B------:R-:W-:Y:S01]  /*68a0*/  UISETP.NE.U32.AND UP1, UPT, UR9, URZ, UPT ;  /* 0x000000ff0900728c */ /* 0x000fe2000bf25070 */
[----:B------:R-:W0:Y:S01]  /*68b0*/  LDCU UR50, c[0x0][0x3a8] ;  /* 0x00007500ff3277ac */ /* 0x000e220008000800 */
[----:B------:R-:W-:-:S02]  /*68c0*/  ULOP3.LUT UR26, UR26, 0x1000000, URZ, 0xfc, !UPT ;  /* 0x010000001a1a7892 */ /* 0x000fc4000f8efcff */
[----:B------:R-:W-:Y:S02]  /*68d0*/  UIADD3.X UR35, UPT, UPT, UR6, 0x40004040, URZ, UP3, !UPT ;  /* 0x4000404006237890 */ /* 0x000fe40009ffe4ff */
[----:B------:R-:W-:Y:S02]  /*68e0*/  UIADD3.64 UR18, UPT, UPT, UR4, -UR18, URZ ;  /* 0x8000001204127297 */ /* 0x000fe4000fffe0ff */
[----:B------:R-:W-:Y:S02]  /*68f0*/  UIADD3.64 UR38, UPT, UPT, UR36, 0x2, URZ ;  /* 0x0000000224267897 */ /* 0x000fe4000fffe0ff */
[----:B------:R-:W-:Y:S02]  /*6900*/  UIADD3.64 UR40, UPT, UPT, UR36, 0x4, URZ ;  /* 0x0000000424287897 */ /* 0x000fe4000fffe0ff */
[----:B------:R-:W-:Y:S02]  /*6910*/  UIADD3.64 UR42, UPT, UPT, UR36, 0xfe, URZ ;  /* 0x000000fe242a7897 */ /* 0x000fe4000fffe0ff */
[----:B------:R-:W-:-:S02]  /*6920*/  UIADD3.64 UR44, UPT, UPT, UR36, 0x100, URZ ;  /* 0x00000100242c7897 */ /* 0x000fc4000fffe0ff */
[----:B------:R-:W-:Y:S02]  /*6930*/  UIADD3.64 UR46, UPT, UPT, UR36, 0x102, URZ ;  /* 0x00000102242e7897 */ /* 0x000fe4000fffe0ff */
[----:B------:R-:W-:Y:S01]  /*6940*/  UIADD3.64 UR48, UPT, UPT, UR36, 0x104, URZ ;  /* 0x0000010424307897 */ /* 0x000fe2000fffe0ff */
[----:B------:R-:W-:Y:S01]  /*6950*/  UMOV UR23, 0x1 ;  /* 0x0000000100177882 */ /* 0x000fe20000000000 */
[----:B0-----:R-:W-:-:S10]  /*6960*/  UMOV UR8, URZ ;  /* 0x000000ff00087c82 */ /* 0x001fd40008000000 */
.L_x_17:
[----:B------:R-:W2:Y:S04]  /*6970*/  LDL.64 R6, [R1+0x60] ;  /* 0x0000600001067983 */ /* 0x000ea80000100a00 */
[----:B------:R-:W3:Y:S04]  /*6980*/  LDL.64 R8, [R1+0x50] ;  /* 0x0000500001087983 */ /* 0x000ee80000100a00 */
[----:B------:R-:W4:Y:S04]  /*6990*/  LDL.64 R10, [R1+0x40] ;  /* 0x00004000010a7983 */ /* 0x000f280000100a00 */
[----:B------:R-:W5:Y:S04]  /*69a0*/  LDL.64 R16, [R1+0x10] ;  /* 0x0000100001107983 */ /* 0x000f680000100a00 */
[----:B------:R-:W5:Y:S04]  /*69b0*/  LDL.64 R4, [R1+0x70] ;  /* 0x0000700001047983 */ /* 0x000f680000100a00 */
[----:B------:R-:W5:Y:S04]  /*69c0*/  LDL.64 R12, [R1+0x30] ;  /* 0x00003000010c7983 */ /* 0x000f680000100a00 */
[----:B------:R-:W5:Y:S04]  /*69d0*/  LDL.64 R14, [R1+0x20] ;  /* 0x00002000010e7983 */ /* 0x000f680000100a00 */
[----:B------:R-:W5:Y:S04]  /*69e0*/  LDL.64 R18, [R1] ;  /* 0x0000000001127983 */ /* 0x000f680000100a00 */
[----:B------:R-:W5:Y:S04]  /*69f0*/  LDL.64 R42, [R1+0x68] ;  /* 0x00006800012a7983 */ /* 0x000f680000100a00 */
[----:B------:R-:W5:Y:S04]  /*6a00*/  LDL.64 R44, [R1+0x58] ;  /* 0x00005800012c7983 */ /* 0x000f680000100a00 */
[----:B------:R-:W5:Y:S04]  /*6a10*/  LDL.64 R54, [R1+0x48] ;  /* 0x0000480001367983 */ /* 0x000f680000100a00 */
[----:B------:R-:W5:Y:S04]  /*6a20*/  LDL.64 R52, [R1+0x38] ;  /* 0x0000380001347983 */ /* 0x000f680000100a00 */
[----:B------:R-:W5:Y:S04]  /*6a30*/  LDL.64 R50, [R1+0x28] ;  /* 0x0000280001327983 */ /* 0x000f680000100a00 */
[----:B------:R-:W5:Y:S04]  /*6a40*/  LDL.64 R48, [R1+0x18] ;  /* 0x0000180001307983 */ /* 0x000f680000100a00 */
[----:B------:R-:W5:Y:S01]  /*6a50*/  LDL.64 R46, [R1+0x8] ;  /* 0x00000800012e7983 */ /* 0x000f620000100a00 */
[----:B------:R-:W-:-:S04]  /*6a60*/  IMAD.WIDE R22, R2, 0x2, R236 ;  /* 0x0000000202167825 */ /* 0x000fc800078e02ec */
[C---:B------:R-:W-:Y:S01]  /*6a70*/  IMAD.WIDE R24, R2.reuse, 0x2, R202 ;  /* 0x0000000202187825 */ /* 0x040fe200078e02ca */
[----:B------:R-:W5:Y:S03]  /*6a80*/  LDG.E.U16 R40, desc[UR30][R22.64] ;  /* 0x0000001e16287981 */ /* 0x000f66000c1e1500 */
[----:B------:R-:W-:-:S05]  /*6a90*/  IMAD.WIDE R20, R2, 0x2, R240 ;  /* 0x0000000202147825 */ /* 0x000fca00078e02f0 */
[----:B------:R0:W5:Y:S02]  /*6aa0*/  LDG.E.U16 R39, desc[UR30][R20.64] ;  /* 0x0000001e14277981 */ /* 0x000164000c1e1500 */
[----:B0-----:R-:W-:-:S06]  /*6ab0*/  IMAD.WIDE R20, R2, 0x2, R238 ;  /* 0x0000000202147825 */ /* 0x001fcc00078e02ee */
[----:B------:R-:W5:Y:S01]  /*6ac0*/  LDG.E.U16 R20, desc[UR30][R20.64] ;  /* 0x0000001e14147981 */ /* 0x000f62000c1e1500 */
[----:B--2---:R-:W-:-:S04]  /*6ad0*/  IMAD.WIDE R6, R2, 0x2, R6 ;  /* 0x0000000202067825 */ /* 0x004fc800078e0206 */
[C---:B---3--:R-:W-:Y:S01]  /*6ae0*/  IMAD.WIDE R8, R2.reuse, 0x2, R8 ;  /* 0x0000000202087825 */ /* 0x048fe200078e0208 */
[----:B------:R0:W2:Y:S03]  /*6af0*/  LDG.E.U16 R28, desc[UR30][R6.64] ;  /* 0x0000001e061c7981 */ /* 0x0000a6000c1e1500 */
[C---:B----4-:R-:W-:Y:S01]  /*6b00*/  IMAD.WIDE R10, R2.reuse, 0x2, R10 ;  /* 0x00000002020a7825 */ /* 0x050fe200078e020a */
[----:B------:R1:W3:Y:S03]  /*6b10*/  LDG.E.U16 R29, desc[UR30][R8.64] ;  /* 0x0000001e081d7981 */ /* 0x0002e6000c1e1500 */
[C---:B-----5:R-:W-:Y:S01]  /*6b20*/  IMAD.WIDE R16, R2.reuse, 0x2, R16 ;  /* 0x0000000202107825 */ /* 0x060fe200078e0210 */
[----:B------:R4:W5:Y:S03]  /*6b30*/  LDG.E.U16 R30, desc[UR30][R10.64] ;  /* 0x0000001e0a1e7981 */ /* 0x000966000c1e1500 */
[C---:B------:R-:W-:Y:S01]  /*6b40*/  IMAD.WIDE R4, R2.reuse, 0x2, R4 ;  /* 0x0000000202047825 */ /* 0x040fe200078e0204 */
[----:B------:R0:W5:Y:S03]  /*6b50*/  LDG.E.U16 R35, desc[UR30][R16.64] ;  /* 0x0000001e10237981 */ /* 0x000166000c1e1500 */
[C---:B------:R-:W-:Y:S01]  /*6b60*/  IMAD.WIDE R12, R2.reuse, 0x2, R12 ;  /* 0x00000002020c7825 */ /* 0x040fe200078e020c */
[----:B------:R0:W5:Y:S03]  /*6b70*/  LDG.E.U16 R0, desc[UR30][R4.64] ;  /* 0x0000001e04007981 */ /* 0x000166000c1e1500 */
[C---:B------:R-:W-:Y:S01]  /*6b80*/  IMAD.WIDE R14, R2.reuse, 0x2, R14 ;  /* 0x00000002020e7825 */ /* 0x040fe200078e020e */
[----:B------:R-:W5:Y:S03]  /*6b90*/  LDG.E.U16 R32, desc[UR30][R12.64] ;  /* 0x0000001e0c207981 */ /* 0x000f66000c1e1500 */
[C---:B------:R-:W-:Y:S01]  /*6ba0*/  IMAD.WIDE R18, R2.reuse, 0x2, R18 ;  /* 0x0000000202127825 */ /* 0x040fe200078e0212 */
[----:B------:R-:W5:Y:S03]  /*6bb0*/  LDG.E.U16 R34, desc[UR30][R14.64] ;  /* 0x0000001e0e227981 */ /* 0x000f66000c1e1500 */
[C---:B0-----:R-:W-:Y:S01]  /*6bc0*/  IMAD.WIDE R6, R2.reuse, 0x2, R248 ;  /* 0x0000000202067825 */ /* 0x041fe200078e02f8 */
[----:B------:R0:W5:Y:S03]  /*6bd0*/  LDG.E.U16 R36, desc[UR30][R18.64] ;  /* 0x0000001e12247981 */ /* 0x000166000c1e1500 */
[C---:B-1----:R-:W-:Y:S01]  /*6be0*/  IMAD.WIDE R8, R2.reuse, 0x2, R244 ;  /* 0x0000000202087825 */ /* 0x042fe200078e02f4 */
[----:B------:R1:W5:Y:S03]  /*6bf0*/  LDG.E.U16 R37, desc[UR30][R6.64] ;  /* 0x0000001e06257981 */ /* 0x000366000c1e1500 */
[C---:B----4-:R-:W-:Y:S01]  /*6c00*/  IMAD.WIDE R10, R2.reuse, 0x2, R232 ;  /* 0x00000002020a7825 */ /* 0x050fe200078e02e8 */
[----:B------:R4:W5:Y:S03]  /*6c10*/  LDG.E.U16 R38, desc[UR30][R8.64] ;  /* 0x0000001e08267981 */ /* 0x000966000c1e1500 */
[C---:B------:R-:W-:Y:S01]  /*6c20*/  IMAD.WIDE R16, R2.reuse, 0x2, R228 ;  /* 0x0000000202107825 */ /* 0x040fe200078e02e4 */
[----:B------:R1:W5:Y:S03]  /*6c30*/  LDG.E.U16 R41, desc[UR30][R10.64] ;  /* 0x0000001e0a297981 */ /* 0x000366000c1e1500 */
[----:B------:R-:W-:-:S02]  /*6c40*/  IMAD.WIDE R4, R2, 0x2, R42 ;  /* 0x0000000202047825 */ /* 0x000fc400078e022a */
[----:B------:R4:W5:Y:S02]  /*6c50*/  LDG.E.U16 R42, desc[UR30][R16.64] ;  /* 0x0000001e102a7981 */ /* 0x000964000c1e1500 */
[C---:B0-----:R-:W-:Y:S02]  /*6c60*/  IMAD.WIDE R18, R2.reuse, 0x2, R224 ;  /* 0x0000000202127825 */ /* 0x041fe400078e02e0 */
[----:B------:R0:W5:Y:S02]  /*6c70*/  LDG.E.U16 R27, desc[UR30][R4.64] ;  /* 0x0000001e041b7981 */ /* 0x000164000c1e1500 */
[C---:B-1----:R-:W-:Y:S02]  /*6c80*/  IMAD.WIDE R6, R2.reuse, 0x2, R44 ;  /* 0x0000000202067825 */ /* 0x042fe400078e022c */
[----:B------:R-:W5:Y:S02]  /*6c90*/  LDG.E.U16 R44, desc[UR30][R24.64] ;  /* 0x0000001e182c7981 */ /* 0x000f64000c1e1500 */
[----:B----4-:R-:W-:-:S02]  /*6ca0*/  IMAD.WIDE R8, R2, 0x2, R54 ;  /* 0x0000000202087825 */ /* 0x010fc400078e0236 */
[----:B------:R-:W4:Y:S02]  /*6cb0*/  LDG.E.U16 R43, desc[UR30][R18.64] ;  /* 0x0000001e122b7981 */ /* 0x000f24000c1e1500 */
[C---:B------:R-:W-:Y:S02]  /*6cc0*/  IMAD.WIDE R10, R2.reuse, 0x2, R52 ;  /* 0x00000002020a7825 */ /* 0x040fe400078e0234 */
[----:B------:R1:W4:Y:S02]  /*6cd0*/  LDG.E.U16 R22, desc[UR30][R6.64] ;  /* 0x0000001e06167981 */ /* 0x000324000c1e1500 */
[C---:B------:R-:W-:Y:S02]  /*6ce0*/  IMAD.WIDE R12, R2.reuse, 0x2, R50 ;  /* 0x00000002020c7825 */ /* 0x040fe400078e0232 */
[----:B------:R0:W4:Y:S02]  /*6cf0*/  LDG.E.U16 R23, desc[UR30][R8.64] ;  /* 0x0000001e08177981 */ /* 0x000124000c1e1500 */
[----:B------:R-:W-:-:S02]  /*6d00*/  IMAD.WIDE R14, R2, 0x2, R48 ;  /* 0x00000002020e7825 */ /* 0x000fc400078e0230 */
[----:B------:R1:W4:Y:S02]  /*6d10*/  LDG.E.U16 R31, desc[UR30][R10.64] ;  /* 0x0000001e0a1f7981 */ /* 0x000324000c1e1500 */
[C---:B------:R-:W-:Y:S02]  /*6d20*/  IMAD.WIDE R16, R2.reuse, 0x2, R46 ;  /* 0x0000000202107825 */ /* 0x040fe400078e022e */
[----:B------:R1:W4:Y:S02]  /*6d30*/  LDG.E.U16 R33, desc[UR30][R12.64] ;  /* 0x0000001e0c217981 */ /* 0x000324000c1e1500 */
[C---:B0-----:R-:W-:Y:S02]  /*6d40*/  IMAD.WIDE R4, R2.reuse, 0x2, R250 ;  /* 0x0000000202047825 */ /* 0x041fe400078e02fa */
[----:B------:R0:W4:Y:S02]  /*6d50*/  LDG.E.U16 R24, desc[UR30][R14.64] ;  /* 0x0000001e0e187981 */ /* 0x000124000c1e1500 */
[----:B-1----:R-:W-:-:S02]  /*6d60*/  IMAD.WIDE R6, R2, 0x2, R246 ;  /* 0x0000000202067825 */ /* 0x002fc400078e02f6 */
[----:B------:R1:W4:Y:S02]  /*6d70*/  LDG.E.U16 R25, desc[UR30][R16.64] ;  /* 0x0000001e10197981 */ /* 0x000324000c1e1500 */
[C---:B------:R-:W-:Y:S02]  /*6d80*/  IMAD.WIDE R18, R2.reuse, 0x2, R242 ;  /* 0x0000000202127825 */ /* 0x040fe400078e02f2 */
[----:B------:R0:W4:Y:S02]  /*6d90*/  LDG.E.U16 R4, desc[UR30][R4.64] ;  /* 0x0000001e04047981 */ /* 0x000124000c1e1500 */
[C---:B------:R-:W-:Y:S02]  /*6da0*/  IMAD.WIDE R8, R2.reuse, 0x2, R234 ;  /* 0x0000000202087825 */ /* 0x040fe400078e02ea */
[----:B------:R0:W4:Y:S02]  /*6db0*/  LDG.E.U16 R6, desc[UR30][R6.64] ;  /* 0x0000001e06067981 */ /* 0x000124000c1e1500 */
[----:B------:R-:W-:-:S02]  /*6dc0*/  IMAD.WIDE R10, R2, 0x2, R230 ;  /* 0x00000002020a7825 */ /* 0x000fc400078e02e6 */
[----:B------:R-:W4:Y:S02]  /*6dd0*/  LDG.E.U16 R18, desc[UR30][R18.64] ;  /* 0x0000001e12127981 */ /* 0x000f24000c1e1500 */
[C---:B------:R-:W-:Y:S02]  /*6de0*/  IMAD.WIDE R12, R2.reuse, 0x2, R226 ;  /* 0x00000002020c7825 */ /* 0x040fe400078e02e2 */
[----:B------:R-:W4:Y:S02]  /*6df0*/  LDG.E.U16 R8, desc[UR30][R8.64] ;  /* 0x0000001e08087981 */ /* 0x000f24000c1e1500 */
[C---:B0-----:R-:W-:Y:S02]  /*6e00*/  IMAD.WIDE R14, R2.reuse, 0x2, R204 ;  /* 0x00000002020e7825 */ /* 0x041fe400078e02cc */
[----:B------:R-:W4:Y:S02]  /*6e10*/  LDG.E.U16 R10, desc[UR30][R10.64] ;  /* 0x0000001e0a0a7981 */ /* 0x000f24000c1e1500 */
[----:B-1----:R-:W-:-:S02]  /*6e20*/  IMAD.WIDE R16, R2, 0x2, R200 ;  /* 0x0000000202107825 */ /* 0x002fc400078e02c8 */
[----:B------:R-:W4:Y:S04]  /*6e30*/  LDG.E.U16 R12, desc[UR30][R12.64] ;  /* 0x0000001e0c0c7981 */ /* 0x000f28000c1e1500 */
[----:B------:R-:W4:Y:S04]  /*6e40*/  LDG.E.U16 R14, desc[UR30][R14.64] ;  /* 0x0000001e0e0e7981 */ /* 0x000f28000c1e1500 */
[----:B------:R-:W4:Y:S01]  /*6e50*/  LDG.E.U16 R16, desc[UR30][R16.64] ;  /* 0x0000001e10107981 */ /* 0x000f22000c1e1500 */
[----:B------:R-:W0:Y:S01]  /*6e60*/  S2R R45, SR_TID.X ;  /* 0x00000000002d7919 */ /* 0x000e220000002100 */
[----:B------:R-:W-:-:S02]  /*6e70*/  UMOV UR10, 0x1 ;  /* 0x00000001000a7882 */ /* 0x000fc40000000000 */
[----:B------:R-:W-:-:S04]  /*6e80*/  @!UP0 UIADD3 UR10, UPT, UPT, -UR10, 0x100000, URZ ;  /* 0x001000000a0a8890 */ /* 0x000fc8000fffe1ff */
[----:B------:R-:W-:Y:S02]  /*6e90*/  @!UP0 USHF.L.U32 UR11, UR10, 0xb, URZ ;  /* 0x0000000b0a0b8899 */ /* 0x000fe400080006ff */
[----:B------:R-:W-:Y:S01]  /*6ea0*/  @!UP0 USHF.L.U32 UR10, UR10, 0x1, URZ ;  /* 0x000000010a0a8899 */ /* 0x000fe200080006ff */
[----:B------:R-:W-:Y:S01]  /*6eb0*/  VOTEU.ALL UP2, P1 ;  /* 0x0000000000ff7886 */ /* 0x000fe20000840000 */
[----:B0-----:R-:W-:Y:S02]  /*6ec0*/  SHF.L.U32 R5, R45, 0x1, RZ ;  /* 0x000000012d057819 */ /* 0x001fe400000006ff */
[----:B------:R-:W-:Y:S02]  /*6ed0*/  SHF.R.S32.HI R46, RZ, 0x6, R45 ;  /* 0x00000006ff2e7819 */ /* 0x000fe4000001142d */
[----:B------:R-:W-:Y:S02]  /*6ee0*/  LOP3.LUT R5, R5, 0x7e, RZ, 0xc0, !PT ;  /* 0x0000007e05057812 */ /* 0x000fe400078ec0ff */
[----:B------:R-:W-:-:S04]  /*6ef0*/  SGXT R46, R46, 0x1 ;  /* 0x000000012e2e781a */ /* 0x000fc80000000200 */
[----:B------:R-:W-:-:S04]  /*6f00*/  LOP3.LUT R5, R5, 0x90, R46, 0x78, !PT ;  /* 0x0000009005057812 */ /* 0x000fc800078e782e */
[----:B------:R-:W-:Y:S01]  /*6f10*/  LOP3.LUT R7, R5, 0x20, RZ, 0x3c, !PT ;  /* 0x0000002005077812 */ /* 0x000fe200078e3cff */
[----:B------:R0:W-:Y:S04]  /*6f20*/  STS.U16 [R5+UR13+0x5400], R39 ;  /* 0x0054002705007988 */ /* 0x0001e8000800040d */
[----:B------:R0:W-:Y:S04]  /*6f30*/  STS.U16 [R5+UR13+0x5600], R40 ;  /* 0x0056002805007988 */ /* 0x0001e8000800040d */
[----:B--2---:R0:W-:Y:S04]  /*6f40*/  STS.U16 [R5+UR13+0x4200], R28 ;  /* 0x0042001c05007988 */ /* 0x0041e8000800040d */
[----:B---3--:R0:W-:Y:S04]  /*6f50*/  STS.U16 [R5+UR13+0x4400], R29 ;  /* 0x0044001d05007988 */ /* 0x0081e8000800040d */
[----:B-----5:R0:W-:Y:S04]  /*6f60*/  STS.U16 [R5+UR13+0x4600], R30 ;  /* 0x0046001e05007988 */ /* 0x0201e8000800040d */
        /* <DEDUP_REMOVED lines=10> */
[----:B----4-:R0:W-:Y:S04]  /*7010*/  STS.U16 [R5+UR13+0x5c00], R43 ;  /* 0x005c002b05007988 */ /* 0x0101e8000800040d */
        /* <DEDUP_REMOVED lines=16> */
[----:B------:R1:W-:Y:S06]  /*7120*/  MEMBAR.ALL.CTA ;  /* 0x0000000000007992 */ /* 0x0003ec0000008000 */
[----:B-1----:R-:W-:Y:S04]  /*7130*/  FENCE.VIEW.ASYNC.S ;  /* 0x00000000000073c6 */ /* 0x002fe80000000000 */
[----:B------:R-:W1:Y:S02]  /*7140*/  FENCE.VIEW.ASYNC.S ;  /* 0x00000000000073c6 */ /* 0x000e640000000000 */
[----:B-1----:R0:W1:Y:S02]  /*7150*/  @!UP2 SYNCS.EXCH.64 URZ, [UR13+0x8010], UR10 ;  /* 0x0080100a0dffa5b2 */ /* 0x0020640008000100 */
[----:B-1----:R-:W-:Y:S06]  /*7160*/  BAR.SYNC.DEFER_BLOCKING 0x0 ;  /* 0x0000000000007b1d */ /* 0x002fec0000010000 */
[----:B0-----:R-:W-:Y:S05]  /*7170*/  BRA.U UP1, `(.L_x_13) ;  /* 0x0000000101387547 */ /* 0x001fea000b800000 */
[----:B------:R-:W-:Y:S01]  /*7180*/  UIADD3 UR10, UPT, UPT, UR13, 0x8010, URZ ;  /* 0x000080100d0a7890 */ /* 0x000fe2000fffe0ff */
[----:B------:R-:W-:Y:S01]  /*7190*/  UMOV UR27, 0x40004040 ;  /* 0x40004040001b7882 */ /* 0x000fe20000000000 */
[----:B------:R-:W-:Y:S01]  /*71a0*/  UMOV UR28, UR4 ;  /* 0x00000004001c7c82 */ /* 0x000fe20008000000 */
[----:B------:R-:W-:Y:S01]  /*71b0*/  UMOV UR29, 0x80004020 ;  /* 0x80004020001d7882 */ /* 0x000fe20000000000 */
[----:B------:R-:W-:Y:S01]  /*71c0*/  UMOV UR32, 0x0 ;  /* 0x0000000000207882 */ /* 0x000fe20000000000 */
[----:B------:R-:W-:Y:S01]  /*71d0*/  UMOV UR33, 0x8208490 ;  /* 0x0820849000217882 */ /* 0x000fe20000000000 */
[----:B------:R-:W-:Y:S01]  /*71e0*/  UMOV UR11, URZ ;  /* 0x000000ff000b7c82 */ /* 0x000fe20008000000 */
[----:B------:R-:W-:Y:S01]  /*71f0*/  UMOV UR52, 0x0 ;  /* 0x0000000000347882 */ /* 0x000fe20000000000 */
[----:B------:R-:W-:Y:S01]  /*7200*/  UMOV UR53, 0x8208490 ;  /* 0x0820849000357882 */ /* 0x000fe20000000000 */
[----:B------:R0:W-:Y:S01]  /*7210*/  UTCHMMA gdesc[UR26], gdesc[UR28], tmem[UR16], tmem[UR32], idesc[UR33], !UPT ;  /* 0x00ff201c1a0075ea */ /* 0x0001e2000f800010 */
[----:B------:R-:W-:Y:S01]  /*7220*/  UMOV UR10, UR10 ;  /* 0x0000000a000a7c82 */ /* 0x000fe20008000000 */
[----:B------:R0:W-:Y:S01]  /*7230*/  UTCHMMA gdesc[UR34], gdesc[UR18], tmem[UR16], tmem[UR52], idesc[UR53], UPT ;  /* 0x00ff3412220075ea */ /* 0x0001e2000b800010 */
[----:B------:R0:W-:Y:S01]  /*7240*/  UTCBAR [UR10], URZ ;  /* 0x000000ff0a0073e9 */ /* 0x0001e200080000ff */
[----:B------:R-:W-:-:S02]  /*7250*/  NOP ;  /* 0x0000000000007918 */ /* 0x000fc40000000000 */
.L_x_13:
[----:B------:R-:W1:Y:S01]  /*7260*/  SYNCS.PHASECHK.TRANS64.TRYWAIT P2, [UR13+0x8010], RZ ;  /* 0x008010ffff0075a7 */ /* 0x000e62000804110d */
[----:B------:R-:W-:Y:S01]  /*7270*/  SHF.L.U32 R0, R26, 0x1f, RZ ;  /* 0x0000001f1a007819 */ /* 0x000fe200000006ff */
[----:B-1----:R-:W-:Y:S06]  /*7280*/  @!P2 BRA `(.L_x_14) ;  /* 0x000000540068a947 */ /* 0x002fec0003800000 */
.L_x_23:
[----:B------:R-:W-:Y:S01]  /*7290*/  BAR.SYNC.DEFER_BLOCKING 0x0 ;  /* 0x0000000000007b1d */ /* 0x000fe20000010000 */
[----:B------:R-:W-:Y:S02]  /*72a0*/  MOV R188, R132 ;  /* 0x0000008400bc7202 */ /* 0x000fe40000000f00 */
[----:B------:R-:W-:-:S03]  /*72b0*/  MOV R189, R133 ;  /* 0x0000008500bd7202 */ /* 0x000fc60000000f00 */
[----:B------:R-:W1:Y:S01]  /*72c0*/  LDTM.x128 R4, tmem[UR15+0x20] ;  /* 0x0000200f000479ee */ /* 0x000e6200083c0000 */
[----:B------:R-:W-:Y:S01]  /*72d0*/  IMAD.WIDE R188, R3, 0x2, R188 ;  /* 0x0000000203bc7825 */ /* 0x000fe200078e02bc */
[----:B------:R-:W1:Y:S01]  /*72e0*/  @!P1 SYNCS.CCTL.IV [UR13+0x8010] ;  /* 0x00801000ff0099b1 */ /* 0x000e62000800000d */
[----:B------:R-:W-:Y:S01]  /*72f0*/  NOP ;  /* 0x0000000000007918 */ /* 0x000fe20000000000 */
[----:B-1----:R-:W1:Y:S02]  /*7300*/  SYNCS.PHASECHK.TRANS64.TRYWAIT P2, [UR17], R0 ;  /* 0x00000000ff0075a7 */ /* 0x002e640008041111 */
[----:B-1----:R-:W-:Y:S05]  /*7310*/  @!P2 BRA `(.L_x_15) ;  /* 0x000000540050a947 */ /* 0x002fea0003800000 */
.L_x_24:
[C---:B------:R-:W-:Y:S01]  /*7320*/  IMAD.WIDE R206, R3.reuse, 0x2, R182 ;  /* 0x0000000203ce7825 */ /* 0x040fe200078e02b6 */
[----:B------:R1:W2:Y:S03]  /*7330*/  LDG.E.U16 R0, desc[UR30][R188.64] ;  /* 0x0000001ebc007981 */ /* 0x0002a6000c1e1500 */
[C---:B------:R-:W-:Y:S02]  /*7340*/  IMAD.WIDE R208, R3.reuse, 0x2, R150 ;  /* 0x0000000203d07825 */ /* 0x040fe400078e0296 */
[----:B------:R-:W3:Y:S02]  /*7350*/  LDG.E.U16 R206, desc[UR30][R206.64] ;  /* 0x0000001ecece7981 */ /* 0x000ee4000c1e1500 */
[----:B------:R-:W-:-:S04]  /*7360*/  IMAD.WIDE R210, R3, 0x2, R198 ;  /* 0x0000000203d27825 */ /* 0x000fc800078e02c6 */
[C---:B-1----:R-:W-:Y:S02]  /*7370*/  IMAD.WIDE R188, R3.reuse, 0x2, R166 ;  /* 0x0000000203bc7825 */ /* 0x042fe400078e02a6 */
[----:B------:R-:W4:Y:S04]  /*7380*/  LDG.E.U16 R210, desc[UR30][R210.64] ;  /* 0x0000001ed2d27981 */ /* 0x000f28000c1e1500 */
[----:B------:R1:W5:Y:S04]  /*7390*/  LDG.E.U16 R207, desc[UR30][R208.64] ;  /* 0x0000001ed0cf7981 */ /* 0x000368000c1e1500 */
[----:B------:R-:W4:Y:S01]  /*73a0*/  LDG.E.U16 R189, desc[UR30][R188.64] ;  /* 0x0000001ebcbd7981 */ /* 0x000f22000c1e1500 */
[----:B-1----:R-:W-:-:S05]  /*73b0*/  IMAD.WIDE R208, R3, 0x2, R180 ;  /* 0x0000000203d07825 */ /* 0x002fca00078e02b4 */
[----:B------:R1:W4:Y:S02]  /*73c0*/  LDG.E.U16 R211, desc[UR30][R208.64] ;  /* 0x0000001ed0d37981 */ /* 0x000324000c1e1500 */
[----:B-1----:R-:W-:-:S05]  /*73d0*/  IMAD.WIDE R208, R3, 0x2, R164 ;  /* 0x0000000203d07825 */ /* 0x002fca00078e02a4 */
[----:B------:R1:W4:Y:S02]  /*73e0*/  LDG.E.U16 R212, desc[UR30][R208.64] ;  /* 0x0000001ed0d47981 */ /* 0x000324000c1e1500 */
[----:B-1----:R-:W-:-:S05]  /*73f0*/  IMAD.WIDE R208, R3, 0x2, R148 ;  /* 0x0000000203d07825 */ /* 0x002fca00078e0294 */
[----:B------:R1:W4:Y:S02]  /*7400*/  LDG.E.U16 R213, desc[UR30][R208.64] ;  /* 0x0000001ed0d57981 */ /* 0x000324000c1e1500 */
[----:B-1----:R-:W-:-:S05]  /*7410*/  IMAD.WIDE R208, R3, 0x2, R196 ;  /* 0x0000000203d07825 */ /* 0x002fca00078e02c4 */
[----:B------:R1:W4:Y:S02]  /*7420*/  LDG.E.U16 R214, desc[UR30][R208.64] ;  /* 0x0000001ed0d67981 */ /* 0x000324000c1e1500 */
[----:B-1----:R-:W-:-:S06]  /*7430*/  IMAD.WIDE R208, R3, 0x2, R178 ;  /* 0x0000000203d07825 */ /* 0x002fcc00078e02b2 */
[----:B------:R1:W4:Y:S01]  /*7440*/  LDG.E.U16 R208, desc[UR30][R208.64] ;  /* 0x0000001ed0d07981 */ /* 0x000322000c1e1500 */
[----:B------:R-:W0:Y:S02]  /*7450*/  S2R R215, SR_TID.X ;  /* 0x0000000000d77919 */ /* 0x000e240000002100 */
[C---:B0-----:R-:W-:Y:S02]  /*7460*/  SHF.L.U32 R188, R215.reuse, 0x1, RZ ;  /* 0x00000001d7bc7819 */ /* 0x041fe400000006ff */
[----:B-1----:R-:W-:Y:S02]  /*7470*/  LOP3.LUT R209, R215, 0x40, RZ, 0xc0, !PT ;  /* 0x00000040d7d17812 */ /* 0x002fe400078ec0ff */
[----:B------:R-:W-:-:S04]  /*7480*/  LOP3.LUT R188, R188, 0x7e, RZ, 0xc0, !PT ;  /* 0x0000007ebcbc7812 */ /* 0x000fc800078ec0ff */
[----:B------:R-:W-:-:S04]  /*7490*/  LEA R188, R209, R188, 0x6 ;  /* 0x000000bcd1bc7211 */ /* 0x000fc800078e30ff */
[C---:B------:R-:W-:Y:S01]  /*74a0*/  LOP3.LUT R215, R188.reuse, 0x10, RZ, 0x3c, !PT ;  /* 0x00000010bcd77812 */ /* 0x040fe200078e3cff */
[----:B--2---:R-:W-:Y:S04]  /*74b0*/  STS.U16 [R188+UR13+0x6000], R0 ;  /* 0x00600000bc007988 */ /* 0x004fe8000800040d */
[----:B---3--:R0:W-:Y:S02]  /*74c0*/  STS.U16 [R188+UR13+0x6400], R206 ;  /* 0x006400cebc007988 */ /* 0x0081e4000800040d */
[----:B0-----:R-:W-:Y:S02]  /*74d0*/  LOP3.LUT R206, R188, 0x20, RZ, 0x3c, !PT ;  /* 0x00000020bcce7812 */ /* 0x001fe400078e3cff */
[----:B-----5:R-:W-:Y:S04]  /*74e0*/  STS.U16 [R188+UR13+0x6c00], R207 ;  /* 0x006c00cfbc007988 */ /* 0x020fe8000800040d */
[----:B----4-:R-:W-:Y:S04]  /*74f0*/  STS.U16 [R188+UR13+0x6800], R189 ;  /* 0x006800bdbc007988 */ /* 0x010fe8000800040d */
[----:B------:R-:W-:Y:S04]  /*7500*/  STS.U16 [R215+UR13+0x6080], R210 ;  /* 0x006080d2d7007988 */ /* 0x000fe8000800040d */
[----:B------:R0:W-:Y:S04]  /*7510*/  STS.U16 [R215+UR13+0x6480], R211 ;  /* 0x006480d3d7007988 */ /* 0x0001e8000800040d */
[----:B------:R-:W-:Y:S04]  /*7520*/  STS.U16 [R215+UR13+0x6880], R212 ;  /* 0x006880d4d7007988 */ /* 0x000fe8000800040d */
[----:B------:R-:W-:Y:S01]  /*7530*/  STS.U16 [R215+UR13+0x6c80], R213 ;  /* 0x006c80d5d7007988 */ /* 0x000fe2000800040d */
[----:B0-----:R-:W-:-:S06]  /*7540*/  IMAD.WIDE R210, R3, 0x2, R194 ;  /* 0x0000000203d27825 */ /* 0x001fcc00078e02c2 */
[----:B------:R-:W2:Y:S04]  /*7550*/  LDG.E.U16 R210, desc[UR30][R210.64] ;  /* 0x0000001ed2d27981 */ /* 0x000ea8000c1e1500 */
[----:B------:R0:W-:Y:S02]  /*7560*/  STS.U16 [R206+UR13+0x6500], R208 ;  /* 0x006500d0ce007988 */ /* 0x0001e4000800040d */
[----:B0-----:R-:W-:-:S05]  /*7570*/  IMAD.WIDE R208, R3, 0x2, R162 ;  /* 0x0000000203d07825 */ /* 0x001fca00078e02a2 */
[----:B------:R0:W3:Y:S02]  /*7580*/  LDG.E.U16 R0, desc[UR30][R208.64] ;  /* 0x0000001ed0007981 */ /* 0x0000e4000c1e1500 */
[----:B0-----:R-:W-:-:S05]  /*7590*/  IMAD.WIDE R208, R3, 0x2, R146 ;  /* 0x0000000203d07825 */ /* 0x001fca00078e0292 */
[----:B------:R0:W4:Y:S02]  /*75a0*/  LDG.E.U16 R207, desc[UR30][R208.64] ;  /* 0x0000001ed0cf7981 */ /* 0x000124000c1e1500 */
[----:B0-----:R-:W-:-:S05]  /*75b0*/  IMAD.WIDE R208, R3, 0x2, R176 ;  /* 0x0000000203d07825 */ /* 0x001fca00078e02b0 */
[----:B------:R0:W5:Y:S02]  /*75c0*/  LDG.E.U16 R189, desc[UR30][R208.64] ;  /* 0x0000001ed0bd7981 */ /* 0x000164000c1e1500 */
[----:B0-----:R-:W-:-:S05]  /*75d0*/  IMAD.WIDE R208, R3, 0x2, R160 ;  /* 0x0000000203d07825 */ /* 0x001fca00078e02a0 */
[----:B------:R0:W5:Y:S02]  /*75e0*/  LDG.E.U16 R211, desc[UR30][R208.64] ;  /* 0x0000001ed0d37981 */ /* 0x000164000c1e1500 */
[----:B0-----:R-:W-:-:S05]  /*75f0*/  IMAD.WIDE R208, R3, 0x2, R144 ;  /* 0x0000000203d07825 */ /* 0x001fca00078e0290 */
[----:B------:R0:W5:Y:S02]  /*7600*/  LDG.E.U16 R212, desc[UR30][R208.64] ;  /* 0x0000001ed0d47981 */ /* 0x000164000c1e1500 */
[----:B0-----:R-:W-:-:S05]  /*7610*/  IMAD.WIDE R208, R3, 0x2, R192 ;  /* 0x0000000203d07825 */ /* 0x001fca00078e02c0 */
[----:B------:R0:W5:Y:S04]  /*7620*/  LDG.E.U16 R213, desc[UR30][R208.64] ;  /* 0x0000001ed0d57981 */ /* 0x000168000c1e1500 */
[----:B------:R1:W-:Y:S01]  /*7630*/  STS.U16 [R206+UR13+0x6100], R214 ;  /* 0x006100d6ce007988 */ /* 0x0003e2000800040d */
[----:B0-----:R-:W-:-:S05]  /*7640*/  IMAD.WIDE R208, R3, 0x2, R174 ;  /* 0x0000000203d07825 */ /* 0x001fca00078e02ae */
[----:B-1----:R0:W5:Y:S02]  /*7650*/  LDG.E.U16 R214, desc[UR30][R208.64] ;  /* 0x0000001ed0d67981 */ /* 0x002164000c1e1500 */
[----:B0-----:R-:W-:-:S05]  /*7660*/  IMAD.WIDE R208, R3, 0x2, R158 ;  /* 0x0000000203d07825 */ /* 0x001fca00078e029e */
[----:B------:R0:W5:Y:S02]  /*7670*/  LDG.E.U16 R215, desc[UR30][R208.64] ;  /* 0x0000001ed0d77981 */ /* 0x000164000c1e1500 */
[----:B0-----:R-:W-:-:S06]  /*7680*/  IMAD.WIDE R208, R3, 0x2, R142 ;  /* 0x0000000203d07825 */ /* 0x001fcc00078e028e */
[----:B------:R-:W5:Y:S04]  /*7690*/  LDG.E.U16 R208, desc[UR30][R208.64] ;  /* 0x0000001ed0d07981 */ /* 0x000f68000c1e1500 */
[----:B---3--:R0:W-:Y:S02]  /*76a0*/  STS.U16 [R206+UR13+0x6900], R0 ;  /* 0x00690000ce007988 */ /* 0x0081e4000800040d */
[----:B0-----:R-:W-:Y:S02]  /*76b0*/  LOP3.LUT R0, R188, 0x30, RZ, 0x3c, !PT ;  /* 0x00000030bc007812 */ /* 0x001fe400078e3cff */
[----:B----4-:R0:W-:Y:S04]  /*76c0*/  STS.U16 [R206+UR13+0x6d00], R207 ;  /* 0x006d00cfce007988 */ /* 0x0101e8000800040d */
[----:B--2---:R-:W-:Y:S04]  /*76d0*/  STS.U16 [R0+UR13+0x6180], R210 ;  /* 0x006180d200007988 */ /* 0x004fe8000800040d */
[----:B-----5:R1:W-:Y:S01]  /*76e0*/  STS.U16 [R0+UR13+0x6580], R189 ;  /* 0x006580bd00007988 */ /* 0x0203e2000800040d */
[----:B0-----:R-:W-:-:S03]  /*76f0*/  FMUL R206, R5, UR50 ;  /* 0x0000003205ce7c20 */ /* 0x001fc60008400000 */
[----:B------:R-:W-:Y:S01]  /*7700*/  STS.U16 [R0+UR13+0x6980], R211 ;  /* 0x006980d300007988 */ /* 0x000fe2000800040d */
[----:B-1----:R-:W-:-:S03]  /*7710*/  FMUL R189, R6, UR50 ;  /* 0x0000003206bd7c20 */ /* 0x002fc60008400000 */
[----:B------:R0:W-:Y:S02]  /*7720*/  STS.U16 [R0+UR13+0x6d80], R212 ;  /* 0x006d80d400007988 */ /* 0x0001e4000800040d */
[----:B0-----:R-:W-:-:S05]  /*7730*/  LOP3.LUT R0, R188, 0x40, RZ, 0x3c, !PT ;  /* 0x00000040bc007812 */ /* 0x001fca00078e3cff */
[----:B------:R-:W-:Y:S04]  /*7740*/  STS.U16 [R0+UR13+0x6200], R213 ;  /* 0x006200d500007988 */ /* 0x000fe8000800040d */
[----:B------:R-:W-:Y:S04]  /*7750*/  STS.U16 [R0+UR13+0x6600], R214 ;  /* 0x006600d600007988 */ /* 0x000fe8000800040d */
[----:B------:R-:W-:Y:S04]  /*7760*/  STS.U16 [R0+UR13+0x6a00], R215 ;  /* 0x006a00d700007988 */ /* 0x000fe8000800040d */
[----:B------:R0:W-:Y:S02]  /*7770*/  STS.U16 [R0+UR13+0x6e00], R208 ;  /* 0x006e00d000007988 */ /* 0x0001e4000800040d */
[----:B0-----:R-:W-:-:S05]  /*7780*/  FMUL R0, R4, UR50 ;  /* 0x0000003204007c20 */ /* 0x001fca0008400000 */
[----:B------:R-:W-:Y:S01]  /*7790*/  FMNMX3 R0, R0, R206, R189, !PT ;  /* 0x000000ce00007276 */ /* 0x000fe200078000bd */
[----:B------:R-:W-:Y:S01]  /*77a0*/  FMUL R189, R7, UR50 ;  /* 0x0000003207bd7c20 */ /* 0x000fe20008400000 */
[----:B------:R-:W-:-:S05]  /*77b0*/  FMUL R206, R8, UR50 ;  /* 0x0000003208ce7c20 */ /* 0x000fca0008400000 */
        /* <DEDUP_REMOVED lines=58> */
[----:B------:R-:W-:-:S05]  /*7b60*/  IMAD.WIDE R206, R3, 0x2, R190 ;  /* 0x0000000203ce7825 */ /* 0x000fca00078e02be */
[----:B------:R0:W2:Y:S02]  /*7b70*/  LDG.E.U16 R189, desc[UR30][R206.64] ;  /* 0x0000001ecebd7981 */ /* 0x0000a4000c1e1500 */
[----:B0-----:R-:W-:-:S05]  /*7b80*/  IMAD.WIDE R206, R3, 0x2, R172 ;  /* 0x0000000203ce7825 */ /* 0x001fca00078e02ac */
[----:B------:R0:W3:Y:S02]  /*7b90*/  LDG.E.U16 R208, desc[UR30][R206.64] ;  /* 0x0000001eced07981 */ /* 0x0000e4000c1e1500 */
[----:B0-----:R-:W-:-:S05]  /*7ba0*/  IMAD.WIDE R206, R3, 0x2, R156 ;  /* 0x0000000203ce7825 */ /* 0x001fca00078e029c */
[----:B------:R0:W4:Y:S01]  /*7bb0*/  LDG.E.U16 R209, desc[UR30][R206.64] ;  /* 0x0000001eced17981 */ /* 0x000122000c1e1500 */
[----:B------:R-:W-:Y:S01]  /*7bc0*/  FMUL R210, R48, UR50 ;  /* 0x0000003230d27c20 */ /* 0x000fe20008400000 */
[----:B0-----:R-:W-:-:S06]  /*7bd0*/  IMAD.WIDE R206, R3, 0x2, R140 ;  /* 0x0000000203ce7825 */ /* 0x001fcc00078e028c */
[----:B------:R0:W5:Y:S02]  /*7be0*/  LDG.E.U16 R206, desc[UR30][R206.64] ;  /* 0x0000001ecece7981 */ /* 0x000164000c1e1500 */
        /* <DEDUP_REMOVED lines=125> */
[----:B------:R-:W-:-:S05]  /*83c0*/  FMUL R210, R131, UR50 ;  /* 0x0000003283d27c20 */ /* 0x000fca0008400000 */
[----:B------:R-:W-:-:S05]  /*83d0*/  FMNMX3 R0, R0, R210, R135, !PT ;  /* 0x000000d200007276 */ /* 0x000fca0007800087 */
[--C-:B------:R-:W-:Y:S01]  /*83e0*/  FFMA R4, R4, UR50, -R0.reuse ;  /* 0x0000003204047c23 */ /* 0x100fe20008000800 */
[--C-:B------:R-:W-:Y:S01]  /*83f0*/  FFMA R5, R5, UR50, -R0.reuse ;  /* 0x0000003205057c23 */ /* 0x100fe20008000800 */
[--C-:B------:R-:W-:Y:S01]  /*8400*/  FFMA R6, R6, UR50, -R0.reuse ;  /* 0x0000003206067c23 */ /* 0x100fe20008000800 */
[----:B------:R-:W-:Y:S01]  /*8410*/  LOP3.LUT R207, R188, 0x50, RZ, 0x3c, !PT ;  /* 0x00000050bccf7812 */ /* 0x000fe200078e3cff */
[----:B------:R-:W-:Y:S01]  /*8420*/  FMUL R4, R4, 1.4426950216293334961 ;  /* 0x3fb8aa3b04047820 */ /* 0x000fe20000400000 */
[----:B------:R-:W-:Y:S01]  /*8430*/  FMUL R5, R5, 1.4426950216293334961 ;  /* 0x3fb8aa3b05057820 */ /* 0x000fe20000400000 */
[--C-:B------:R-:W-:Y:S01]  /*8440*/  FFMA R23, R23, UR50, -R0.reuse ;  /* 0x0000003217177c23 */ /* 0x100fe20008000800 */
[----:B------:R-:W-:Y:S01]  /*8450*/  FMUL R6, R6, 1.4426950216293334961 ;  /* 0x3fb8aa3b06067820 */ /* 0x000fe20000400000 */
[--C-:B------:R-:W-:Y:S01]  /*8460*/  FFMA R7, R7, UR50, -R0.reuse ;  /* 0x0000003207077c23 */ /* 0x100fe20008000800 */
[----:B--2---:R0:W-:Y:S01]  /*8470*/  STS.U16 [R207+UR13+0x6280], R189 ;  /* 0x006280bdcf007988 */ /* 0x0041e2000800040d */
[----:B------:R-:W-:Y:S01]  /*8480*/  MUFU.EX2 R4, R4 ;  /* 0x0000000400047308 */ /* 0x000fe20000000800 */
[----:B------:R-:W-:Y:S01]  /*8490*/  FMUL R23, R23, 1.4426950216293334961 ;  /* 0x3fb8aa3b17177820 */ /* 0x000fe20000400000 */
[--C-:B------:R-:W-:Y:S01]  /*84a0*/  FFMA R33, R33, UR50, -R0.reuse ;  /* 0x0000003221217c23 */ /* 0x100fe20008000800 */
[----:B------:R-:W-:Y:S01]  /*84b0*/  FMUL R7, R7, 1.4426950216293334961 ;  /* 0x3fb8aa3b07077820 */ /* 0x000fe20000400000 */
[----:B------:R-:W-:-:S04]  /*84c0*/  FFMA R8, R8, UR50, -R0 ;  /* 0x0000003208087c23 */ /* 0x000fc80008000800 */
[----:B------:R-:W1:Y:S01]  /*84d0*/  MUFU.EX2 R5, R5 ;  /* 0x0000000500057308 */ /* 0x000e620000000800 */
[--C-:B0-----:R-:W-:Y:S01]  /*84e0*/  FFMA R189, R24, UR50, -R0.reuse ;  /* 0x0000003218bd7c23 */ /* 0x101fe20008000800 */
[----:B------:R-:W-:Y:S01]  /*84f0*/  FMUL R33, R33, 1.4426950216293334961 ;  /* 0x3fb8aa3b21217820 */ /* 0x000fe20000400000 */
[----:B------:R-:W-:Y:S01]  /*8500*/  FMUL R8, R8, 1.4426950216293334961 ;  /* 0x3fb8aa3b08087820 */ /* 0x000fe20000400000 */
[--C-:B------:R-:W-:Y:S01]  /*8510*/  FFMA R9, R9, UR50, -R0.reuse ;  /* 0x0000003209097c23 */ /* 0x100fe20008000800 */
[----:B------:R-:W-:-:S03]  /*8520*/  FFMA R35, R35, UR50, -R0 ;  /* 0x0000003223237c23 */ /* 0x000fc60008000800 */
[----:B------:R-:W0:Y:S01]  /*8530*/  MUFU.EX2 R6, R6 ;  /* 0x0000000600067308 */ /* 0x000e220000000800 */
[----:B------:R-:W-:Y:S01]  /*8540*/  FMUL R9, R9, 1.4426950216293334961 ;  /* 0x3fb8aa3b09097820 */ /* 0x000fe20000400000 */
[----:B------:R-:W-:-:S06]  /*8550*/  FFMA R10, R10, UR50, -R0 ;  /* 0x000000320a0a7c23 */ /* 0x000fcc0008000800 */
[----:B------:R2:W-:Y:S01]  /*8560*/  MUFU.EX2 R24, R23 ;  /* 0x0000001700187308 */ /* 0x0005e20000000800 */
[----:B------:R-:W-:Y:S01]  /*8570*/  FMUL R35, R35, 1.4426950216293334961 ;  /* 0x3fb8aa3b23237820 */ /* 0x000fe20000400000 */
[----:B--2---:R-:W-:Y:S01]  /*8580*/  FMUL R23, R189, 1.4426950216293334961 ;  /* 0x3fb8aa3bbd177820 */ /* 0x004fe20000400000 */
[----:B------:R-:W-:-:S05]  /*8590*/  FFMA R189, R34, UR50, -R0 ;  /* 0x0000003222bd7c23 */ /* 0x000fca0008000800 */
[----:B------:R-:W2:Y:S01]  /*85a0*/  MUFU.EX2 R7, R7 ;  /* 0x0000000700077308 */ /* 0x000ea20000000800 */
[----:B------:R-:W-:Y:S01]  /*85b0*/  FMUL R10, R10, 1.4426950216293334961 ;  /* 0x3fb8aa3b0a0a7820 */ /* 0x000fe20000400000 */
[----:B------:R-:W-:-:S06]  /*85c0*/  FFMA R11, R11, UR50, -R0 ;  /* 0x000000320b0b7c23 */ /* 0x000fcc0008000800 */
[----:B------:R0:W-:Y:S01]  /*85d0*/  MUFU.EX2 R34, R33 ;  /* 0x0000002100227308 */ /* 0x0001e20000000800 */
[----:B------:R-:W-:Y:S01]  /*85e0*/  FMUL R11, R11, 1.4426950216293334961 ;  /* 0x3fb8aa3b0b0b7820 */ /* 0x000fe20000400000 */
[----:B0-----:R-:W-:Y:S01]  /*85f0*/  FMUL R33, R189, 1.4426950216293334961 ;  /* 0x3fb8aa3bbd217820 */ /* 0x001fe20000400000 */
[----:B------:R-:W-:-:S05]  /*8600*/  FFMA R189, R36, UR50, -R0 ;  /* 0x0000003224bd7c23 */ /* 0x000fca0008000800 */
[----:B------:R-:W0:Y:S01]  /*8610*/  MUFU.EX2 R8, R8 ;  /* 0x0000000800087308 */ /* 0x000e220000000800 */
[----:B------:R-:W-:-:S07]  /*8620*/  FFMA R12, R12, UR50, -R0 ;  /* 0x000000320c0c7c23 */ /* 0x000fce0008000800 */
[----:B------:R0:W-:Y:S01]  /*8630*/  MUFU.EX2 R36, R35 ;  /* 0x0000002300247308 */ /* 0x0001e20000000800 */
[----:B------:R-:W-:Y:S01]  /*8640*/  FMUL R12, R12, 1.4426950216293334961 ;  /* 0x3fb8aa3b0c0c7820 */ /* 0x000fe20000400000 */
[----:B------:R-:W-:-:S06]  /*8650*/  FFMA R13, R13, UR50, -R0 ;  /* 0x000000320d0d7c23 */ /* 0x000fcc0008000800 */
[----:B------:R-:W2:Y:S01]  /*8660*/  MUFU.EX2 R9, R9 ;  /* 0x0000000900097308 */ /* 0x000ea20000000800 */
[----:B0-----:R-:W-:Y:S01]  /*8670*/  FMUL R35, R189, 1.4426950216293334961 ;  /* 0x3fb8aa3bbd237820 */ /* 0x001fe20000400000 */
[--C-:B------:R-:W-:Y:S01]  /*8680*/  FFMA R189, R79, UR50, -R0.reuse ;  /* 0x000000324fbd7c23 */ /* 0x100fe20008000800 */
[----:B-1----:R-:W-:Y:S01]  /*8690*/  FADD R79, R4, R5 ;  /* 0x00000005044f7221 */ /* 0x002fe20000000000 */
[----:B------:R-:W-:Y:S02]  /*86a0*/  F2FP.BF16.F32.PACK_AB R4, R5, R4 ;  /* 0x000000040504723e */ /* 0x000fe400000010ff */
[----:B------:R-:W-:Y:S01]  /*86b0*/  FMUL R189, R189, 1.4426950216293334961 ;  /* 0x3fb8aa3bbdbd7820 */ /* 0x000fe20000400000 */
[----:B------:R-:W-:Y:S01]  /*86c0*/  FADD R5, R6, R79 ;  /* 0x0000004f06057221 */ /* 0x000fe20000000000 */
[----:B------:R-:W0:Y:S01]  /*86d0*/  MUFU.EX2 R10, R10 ;  /* 0x0000000a000a7308 */ /* 0x000e220000000800 */
[----:B------:R-:W-:Y:S01]  /*86e0*/  FMUL R13, R13, 1.4426950216293334961 ;  /* 0x3fb8aa3b0d0d7820 */ /* 0x000fe20000400000 */
[----:B------:R-:W-:-:S06]  /*86f0*/  FFMA R14, R14, UR50, -R0 ;  /* 0x000000320e0e7c23 */ /* 0x000fcc0008000800 */
[----:B------:R-:W1:Y:S01]  /*8700*/  MUFU.EX2 R11, R11 ;  /* 0x0000000b000b7308 */ /* 0x000e620000000800 */
[----:B------:R-:W-:Y:S01]  /*8710*/  FMUL R14, R14, 1.4426950216293334961 ;  /* 0x3fb8aa3b0e0e7820 */ /* 0x000fe20000400000 */
[----:B------:R-:W-:-:S06]  /*8720*/  FFMA R15, R15, UR50, -R0 ;  /* 0x000000320f0f7c23 */ /* 0x000fcc0008000800 */
[----:B------:R2:W-:Y:S02]  /*8730*/  MUFU.EX2 R79, R189 ;  /* 0x000000bd004f7308 */ /* 0x0005e40000000800 */
[----:B--2---:R-:W-:-:S06]  /*8740*/  FADD R189, R7, R5 ;  /* 0x0000000507bd7221 */ /* 0x004fcc0000000000 */
[----:B------:R-:W2:Y:S01]  /*8750*/  MUFU.EX2 R12, R12 ;  /* 0x0000000c000c7308 */ /* 0x000ea20000000800 */
[----:B------:R-:W-:Y:S01]  /*8760*/  FADD R189, R8, R189 ;  /* 0x000000bd08bd7221 */ /* 0x000fe20000000000 */
[----:B------:R-:W-:Y:S01]  /*8770*/  FMUL R15, R15, 1.4426950216293334961 ;  /* 0x3fb8aa3b0f0f7820 */ /* 0x000fe20000400000 */
[----:B------:R-:W-:Y:S02]  /*8780*/  FFMA R16, R16, UR50, -R0 ;  /* 0x0000003210107c23 */ /* 0x000fe40008000800 */
[----:B------:R-:W-:-:S03]  /*8790*/  FADD R189, R9, R189 ;  /* 0x000000bd09bd7221 */ /* 0x000fc60000000000 */
[----:B------:R-:W2:Y:S01]  /*87a0*/  MUFU.EX2 R13, R13 ;  /* 0x0000000d000d7308 */ /* 0x000ea20000000800 */
[----:B------:R-:W-:Y:S01]  /*87b0*/  FMUL R16, R16, 1.4426950216293334961 ;  /* 0x3fb8aa3b10107820 */ /* 0x000fe20000400000 */
[----:B------:R-:W-:Y:S01]  /*87c0*/  FFMA R17, R17, UR50, -R0 ;  /* 0x0000003211117c23 */ /* 0x000fe20008000800 */
[----:B0-----:R-:W-:-:S05]  /*87d0*/  FADD R189, R10, R189 ;  /* 0x000000bd0abd7221 */ /* 0x001fca0000000000 */
[----:B------:R-:W0:Y:S01]  /*87e0*/  MUFU.EX2 R14, R14 ;  /* 0x0000000e000e7308 */ /* 0x000e220000000800 */
[----:B-1----:R-:W-:Y:S01]  /*87f0*/  FADD R189, R11, R189 ;  /* 0x000000bd0bbd7221 */ /* 0x002fe20000000000 */
[----:B------:R-:W-:Y:S01]  /*8800*/  FMUL R17, R17, 1.4426950216293334961 ;  /* 0x3fb8aa3b11117820 */ /* 0x000fe20000400000 */
[----:B------:R-:W-:Y:S01]  /*8810*/  FFMA R18, R18, UR50, -R0 ;  /* 0x0000003212127c23 */ /* 0x000fe20008000800 */
[----:B------:R-:W-:-:S04]  /*8820*/  F2FP.BF16.F32.PACK_AB R5, R7, R6 ;  /* 0x000000060705723e */ /* 0x000fc800000010ff */
[----:B------:R-:W1:Y:S01]  /*8830*/  MUFU.EX2 R15, R15 ;  /* 0x0000000f000f7308 */ /* 0x000e620000000800 */
[----:B------:R-:W-:Y:S01]  /*8840*/  F2FP.BF16.F32.PACK_AB R6, R9, R8 ;  /* 0x000000080906723e */ /* 0x000fe200000010ff */
[----:B--2---:R-:W-:Y:S01]  /*8850*/  FADD R9, R12, R189 ;  /* 0x000000bd0c097221 */ /* 0x004fe20000000000 */
[----:B------:R-:W-:Y:S01]  /*8860*/  FMUL R18, R18, 1.4426950216293334961 ;  /* 0x3fb8aa3b12127820 */ /* 0x000fe20000400000 */
[--C-:B------:R-:W-:Y:S01]  /*8870*/  FFMA R19, R19, UR50, -R0.reuse ;  /* 0x0000003213137c23 */ /* 0x100fe20008000800 */
[----:B------:R-:W-:-:S03]  /*8880*/  FFMA R7, R81, UR50, -R0 ;  /* 0x0000003251077c23 */ /* 0x000fc60008000800 */
[----:B------:R-:W2:Y:S01]  /*8890*/  MUFU.EX2 R16, R16 ;  /* 0x0000001000107308 */ /* 0x000ea20000000800 */
[----:B------:R-:W-:Y:S01]  /*88a0*/  FADD R9, R13, R9 ;  /* 0x000000090d097221 */ /* 0x000fe20000000000 */
[----:B------:R-:W-:Y:S01]  /*88b0*/  FMUL R19, R19, 1.4426950216293334961 ;  /* 0x3fb8aa3b13137820 */ /* 0x000fe20000400000 */
[----:B------:R-:W-:Y:S01]  /*88c0*/  FFMA R20, R20, UR50, -R0 ;  /* 0x0000003214147c23 */ /* 0x000fe20008000800 */
[----:B------:R-:W-:-:S04]  /*88d0*/  FMUL R7, R7, 1.4426950216293334961 ;  /* 0x3fb8aa3b07077820 */ /* 0x000fc80000400000 */
[----:B------:R-:W1:Y:S01]  /*88e0*/  MUFU.EX2 R17, R17 ;  /* 0x0000001100117308 */ /* 0x000e620000000800 */
[----:B0-----:R-:W-:Y:S01]  /*88f0*/  FADD R9, R14, R9 ;  /* 0x000000090e097221 */ /* 0x001fe20000000000 */
[----:B------:R-:W-:Y:S01]  /*8900*/  FMUL R20, R20, 1.4426950216293334961 ;  /* 0x3fb8aa3b14147820 */ /* 0x000fe20000400000 */
[--C-:B------:R-:W-:Y:S01]  /*8910*/  FFMA R21, R21, UR50, -R0.reuse ;  /* 0x0000003215157c23 */ /* 0x100fe20008000800 */
[----:B------:R-:W-:-:S04]  /*8920*/  FFMA R8, R82, UR50, -R0 ;  /* 0x0000003252087c23 */ /* 0x000fc80008000800 */
[----:B------:R-:W0:Y:S01]  /*8930*/  MUFU.EX2 R18, R18 ;  /* 0x0000001200127308 */ /* 0x000e220000000800 */
[----:B------:R-:W-:Y:S01]  /*8940*/  FMUL R21, R21, 1.4426950216293334961 ;  /* 0x3fb8aa3b15157820 */ /* 0x000fe20000400000 */
[----:B------:R-:W-:-:S06]  /*8950*/  FFMA R22, R22, UR50, -R0 ;  /* 0x0000003216167c23 */ /* 0x000fcc0008000800 */
[----:B------:R0:W-:Y:S01]  /*8960*/  MUFU.EX2 R82, R7 ;  /* 0x0000000700527308 */ /* 0x0001e20000000800 */
[----:B------:R-:W-:-:S07]  /*8970*/  FMUL R22, R22, 1.4426950216293334961 ;  /* 0x3fb8aa3b16167820 */ /* 0x000fce0000400000 */
[----:B------:R-:W3:Y:S01]  /*8980*/  MUFU.EX2 R19, R19 ;  /* 0x0000001300137308 */ /* 0x000ee20000000800 */
[----:B0-----:R-:W-:Y:S01]  /*8990*/  F2FP.BF16.F32.PACK_AB R7, R11, R10 ;  /* 0x0000000a0b07723e */ /* 0x001fe200000010ff */
[----:B-1----:R-:W-:-:S04]  /*89a0*/  FADD R11, R15, R9 ;  /* 0x000000090f0b7221 */ /* 0x002fc80000000000 */
[----:B--2---:R-:W-:Y:S02]  /*89b0*/  FADD R11, R16, R11 ;  /* 0x0000000b100b7221 */ /* 0x004fe40000000000 */
[----:B------:R-:W0:Y:S02]  /*89c0*/  MUFU.EX2 R20, R20 ;  /* 0x0000001400147308 */ /* 0x000e240000000800 */
[----:B------:R-:W-:-:S06]  /*89d0*/  FADD R11, R17, R11 ;  /* 0x0000000b110b7221 */ /* 0x000fcc0000000000 */
[----:B------:R-:W1:Y:S01]  /*89e0*/  MUFU.EX2 R21, R21 ;  /* 0x0000001500157308 */ /* 0x000e620000000800 */
[----:B------:R-:W-:Y:S01]  /*89f0*/  FADD R11, R18, R11 ;  /* 0x0000000b120b7221 */ /* 0x000fe20000000000 */
[----:B------:R-:W-:Y:S01]  /*8a00*/  FFMA R25, R25, UR50, -R0 ;  /* 0x0000003219197c23 */ /* 0x000fe20008000800 */
[----:B------:R-:W-:-:S05]  /*8a10*/  FMUL R8, R8, 1.4426950216293334961 ;  /* 0x3fb8aa3b08087820 */ /* 0x000fca0000400000 */
[----:B------:R-:W2:Y:S01]  /*8a20*/  MUFU.EX2 R22, R22 ;  /* 0x0000001600167308 */ /* 0x000ea20000000800 */
[----:B---3--:R-:W-:Y:S01]  /*8a30*/  FADD R11, R19, R11 ;  /* 0x0000000b130b7221 */ /* 0x008fe20000000000 */
[----:B------:R-:W-:Y:S01]  /*8a40*/  FMUL R25, R25, 1.4426950216293334961 ;  /* 0x3fb8aa3b19197820 */ /* 0x000fe20000400000 */
[--C-:B------:R-:W-:Y:S01]  /*8a50*/  FFMA R26, R26, UR50, -R0.reuse ;  /* 0x000000321a1a7c23 */ /* 0x100fe20008000800 */
[----:B------:R-:W-:Y:S01]  /*8a60*/  FFMA R27, R27, UR50, -R0 ;  /* 0x000000321b1b7c23 */ /* 0x000fe20008000800 */
[----:B0-----:R-:W-:-:S03]  /*8a70*/  FADD R11, R20, R11 ;  /* 0x0000000b140b7221 */ /* 0x001fc60000000000 */
[----:B------:R-:W0:Y:S01]  /*8a80*/  MUFU.EX2 R23, R23 ;  /* 0x0000001700177308 */ /* 0x000e220000000800 */
[----:B------:R-:W-:Y:S01]  /*8a90*/  FMUL R26, R26, 1.4426950216293334961 ;  /* 0x3fb8aa3b1a1a7820 */ /* 0x000fe20000400000 */
[----:B-1----:R-:W-:Y:S01]  /*8aa0*/  FADD R11, R21, R11 ;  /* 0x0000000b150b7221 */ /* 0x002fe20000000000 */
[----:B------:R-:W-:-:S05]  /*8ab0*/  FMUL R27, R27, 1.4426950216293334961 ;  /* 0x3fb8aa3b1b1b7820 */ /* 0x000fca0000400000 */
[----:B------:R1:W-:Y:S01]  /*8ac0*/  MUFU.EX2 R189, R8 ;  /* 0x0000000800bd7308 */ /* 0x0003e20000000800 */
[--C-:B------:R-:W-:Y:S01]  /*8ad0*/  FFMA R28, R28, UR50, -R0.reuse ;  /* 0x000000321c1c7c23 */ /* 0x100fe20008000800 */
[----:B--2---:R-:W-:Y:S01]  /*8ae0*/  FADD R11, R22, R11 ;  /* 0x0000000b160b7221 */ /* 0x004fe20000000000 */
[----:B-1----:R-:W-:Y:S01]  /*8af0*/  F2FP.BF16.F32.PACK_AB R8, R13, R12 ;  /* 0x0000000c0d08723e */ /* 0x002fe200000010ff */
[----:B------:R-:W-:-:S04]  /*8b00*/  FFMA R12, R86, UR50, -R0 ;  /* 0x00000032560c7c23 */ /* 0x000fc80008000800 */
[----:B------:R-:W1:Y:S01]  /*8b10*/  MUFU.EX2 R25, R25 ;  /* 0x0000001900197308 */ /* 0x000e620000000800 */
[--C-:B------:R-:W-:Y:S01]  /*8b20*/  FFMA R13, R87, UR50, -R0.reuse ;  /* 0x00000032570d7c23 */ /* 0x100fe20008000800 */
[----:B------:R-:W-:Y:S01]  /*8b30*/  FMUL R12, R12, 1.4426950216293334961 ;  /* 0x3fb8aa3b0c0c7820 */ /* 0x000fe20000400000 */
[----:B------:R-:W-:Y:S01]  /*8b40*/  FMUL R28, R28, 1.4426950216293334961 ;  /* 0x3fb8aa3b1c1c7820 */ /* 0x000fe20000400000 */
[----:B------:R-:W-:-:S04]  /*8b50*/  FFMA R29, R29, UR50, -R0 ;  /* 0x000000321d1d7c23 */ /* 0x000fc80008000800 */
[----:B------:R-:W2:Y:S01]  /*8b60*/  MUFU.EX2 R26, R26 ;  /* 0x0000001a001a7308 */ /* 0x000ea20000000800 */
[----:B------:R-:W-:Y:S01]  /*8b70*/  FMUL R13, R13, 1.4426950216293334961 ;  /* 0x3fb8aa3b0d0d7820 */ /* 0x000fe20000400000 */
[----:B------:R-:W-:Y:S01]  /*8b80*/  FADD R11, R24, R11 ;  /* 0x0000000b180b7221 */ /* 0x000fe20000000000 */
[----:B------:R-:W-:Y:S01]  /*8b90*/  FMUL R29, R29, 1.4426950216293334961 ;  /* 0x3fb8aa3b1d1d7820 */ /* 0x000fe20000400000 */
[----:B------:R-:W-:-:S04]  /*8ba0*/  FFMA R30, R30, UR50, -R0 ;  /* 0x000000321e1e7c23 */ /* 0x000fc80008000800 */
[----:B------:R3:W-:Y:S01]  /*8bb0*/  MUFU.EX2 R87, R12 ;  /* 0x0000000c00577308 */ /* 0x0007e20000000800 */
[----:B0-----:R-:W-:Y:S01]  /*8bc0*/  FADD R11, R23, R11 ;  /* 0x0000000b170b7221 */ /* 0x001fe20000000000 */
[----:B------:R-:W-:-:S06]  /*8bd0*/  FMUL R30, R30, 1.4426950216293334961 ;  /* 0x3fb8aa3b1e1e7820 */ /* 0x000fcc0000400000 */
[----:B------:R-:W0:Y:S01]  /*8be0*/  MUFU.EX2 R27, R27 ;  /* 0x0000001b001b7308 */ /* 0x000e220000000800 */
[--C-:B---3--:R-:W-:Y:S01]  /*8bf0*/  FFMA R12, R88, UR50, -R0.reuse ;  /* 0x00000032580c7c23 */ /* 0x108fe20008000800 */
[----:B------:R-:W-:-:S06]  /*8c00*/  FFMA R31, R31, UR50, -R0 ;  /* 0x000000321f1f7c23 */ /* 0x000fcc0008000800 */
[----:B------:R3:W-:Y:S01]  /*8c10*/  MUFU.EX2 R88, R13 ;  /* 0x0000000d00587308 */ /* 0x0007e20000000800 */
[----:B------:R-:W-:Y:S01]  /*8c20*/  FMUL R31, R31, 1.4426950216293334961 ;  /* 0x3fb8aa3b1f1f7820 */ /* 0x000fe20000400000 */
[----:B------:R-:W-:-:S06]  /*8c30*/  FFMA R32, R32, UR50, -R0 ;  /* 0x0000003220207c23 */ /* 0x000fcc0008000800 */
[----:B------:R-:W0:Y:S01]  /*8c40*/  MUFU.EX2 R28, R28 ;  /* 0x0000001c001c7308 */ /* 0x000e220000000800 */
[----:B---3--:R-:W-:Y:S01]  /*8c50*/  FMUL R13, R12, 1.4426950216293334961 ;  /* 0x3fb8aa3b0c0d7820 */ /* 0x008fe20000400000 */
[--C-:B------:R-:W-:Y:S01]  /*8c60*/  FFMA R12, R89, UR50, -R0.reuse ;  /* 0x00000032590c7c23 */ /* 0x100fe20008000800 */
[----:B------:R-:W-:-:S05]  /*8c70*/  FFMA R10, R84, UR50, -R0 ;  /* 0x00000032540a7c23 */ /* 0x000fca0008000800 */
[----:B------:R-:W3:Y:S01]  /*8c80*/  MUFU.EX2 R29, R29 ;  /* 0x0000001d001d7308 */ /* 0x000ee20000000800 */
[----:B------:R-:W-:-:S07]  /*8c90*/  FMUL R32, R32, 1.4426950216293334961 ;  /* 0x3fb8aa3b20207820 */ /* 0x000fce0000400000 */
[----:B------:R1:W-:Y:S01]  /*8ca0*/  MUFU.EX2 R89, R13 ;  /* 0x0000000d00597308 */ /* 0x0003e20000000800 */
[----:B------:R-:W-:Y:S01]  /*8cb0*/  FMUL R10, R10, 1.4426950216293334961 ;  /* 0x3fb8aa3b0a0a7820 */ /* 0x000fe20000400000 */
[----:B-1----:R-:W-:-:S06]  /*8cc0*/  FADD R13, R25, R11 ;  /* 0x0000000b190d7221 */ /* 0x002fcc0000000000 */
[----:B------:R-:W1:Y:S01]  /*8cd0*/  MUFU.EX2 R30, R30 ;  /* 0x0000001e001e7308 */ /* 0x000e620000000800 */
[----:B--2---:R-:W-:Y:S01]  /*8ce0*/  FADD R13, R26, R13 ;  /* 0x0000000d1a0d7221 */ /* 0x004fe20000000000 */
[----:B-----5:R2:W-:Y:S03]  /*8cf0*/  STS.U16 [R207+UR13+0x6e80], R206 ;  /* 0x006e80cecf007988 */ /* 0x0205e6000800040d */
[----:B0-----:R-:W-:-:S03]  /*8d00*/  FADD R13, R27, R13 ;  /* 0x0000000d1b0d7221 */ /* 0x001fc60000000000 */
[----:B------:R-:W0:Y:S08]  /*8d10*/  MUFU.EX2 R31, R31 ;  /* 0x0000001f001f7308 */ /* 0x000e300000000800 */
[----:B--2---:R2:W-:Y:S08]  /*8d20*/  MUFU.EX2 R206, R10 ;  /* 0x0000000a00ce7308 */ /* 0x0045f00000000800 */
[----:B------:R-:W5:Y:S01]  /*8d30*/  MUFU.EX2 R32, R32 ;  /* 0x0000002000207308 */ /* 0x000f620000000800 */
[----:B--2---:R-:W-:Y:S01]  /*8d40*/  F2FP.BF16.F32.PACK_AB R10, R17, R16 ;  /* 0x00000010110a723e */ /* 0x004fe200000010ff */
[----:B------:R-:W-:-:S04]  /*8d50*/  FADD R16, R28, R13 ;  /* 0x0000000d1c107221 */ /* 0x000fc80000000000 */
[----:B---3--:R-:W-:Y:S02]  /*8d60*/  FADD R16, R29, R16 ;  /* 0x000000101d107221 */ /* 0x008fe40000000000 */
[----:B------:R-:W2:Y:S01]  /*8d70*/  MUFU.EX2 R33, R33 ;  /* 0x0000002100217308 */ /* 0x000ea20000000800 */
[----:B------:R-:W-:Y:S01]  /*8d80*/  FFMA R37, R37, UR50, -R0 ;  /* 0x0000003225257c23 */ /* 0x000fe20008000800 */
[----:B-1----:R-:W-:Y:S01]  /*8d90*/  FADD R16, R30, R16 ;  /* 0x000000101e107221 */ /* 0x002fe20000000000 */
[----:B------:R-:W-:Y:S02]  /*8da0*/  FFMA R38, R38, UR50, -R0 ;  /* 0x0000003226267c23 */ /* 0x000fe40008000800 */
[----:B------:R-:W-:Y:S01]  /*8db0*/  FMUL R37, R37, 1.4426950216293334961 ;  /* 0x3fb8aa3b25257820 */ /* 0x000fe20000400000 */
[----:B0-----:R-:W-:Y:S01]  /*8dc0*/  FADD R16, R31, R16 ;  /* 0x000000101f107221 */ /* 0x001fe20000000000 */
[----:B------:R-:W-:Y:S01]  /*8dd0*/  F2FP.BF16.F32.PACK_AB R11, R19, R18 ;  /* 0x00000012130b723e */ /* 0x000fe200000010ff */
[----:B------:R-:W0:Y:S01]  /*8de0*/  MUFU.EX2 R35, R35 ;  /* 0x0000002300237308 */ /* 0x000e220000000800 */
[----:B------:R-:W-:Y:S01]  /*8df0*/  FMUL R38, R38, 1.4426950216293334961 ;  /* 0x3fb8aa3b26267820 */ /* 0x000fe20000400000 */
[----:B-----5:R-:W-:Y:S01]  /*8e00*/  FADD R18, R32, R16 ;  /* 0x0000001020127221 */ /* 0x020fe20000000000 */
[--C-:B------:R-:W-:Y:S01]  /*8e10*/  FFMA R39, R39, UR50, -R0.reuse ;  /* 0x0000003227277c23 */ /* 0x100fe20008000800 */
[----:B------:R-:W-:-:S02]  /*8e20*/  FFMA R40, R40, UR50, -R0 ;  /* 0x0000003228287c23 */ /* 0x000fc40008000800 */
[----:B------:R-:W-:Y:S02]  /*8e30*/  FADD R18, R34, R18 ;  /* 0x0000001222127221 */ /* 0x000fe40000000000 */
[----:B------:R-:W1:Y:S01]  /*8e40*/  MUFU.EX2 R37, R37 ;  /* 0x0000002500257308 */ /* 0x000e620000000800 */
[----:B------:R-:W-:Y:S01]  /*8e50*/  FMUL R39, R39, 1.4426950216293334961 ;  /* 0x3fb8aa3b27277820 */ /* 0x000fe20000400000 */
[----:B--2---:R-:W-:Y:S01]  /*8e60*/  FADD R18, R33, R18 ;  /* 0x0000001221127221 */ /* 0x004fe20000000000 */
[----:B------:R-:W-:Y:S01]  /*8e70*/  FMUL R40, R40, 1.4426950216293334961 ;  /* 0x3fb8aa3b28287820 */ /* 0x000fe20000400000 */
[----:B------:R-:W-:Y:S01]  /*8e80*/  FFMA R41, R41, UR50, -R0 ;  /* 0x0000003229297c23 */ /* 0x000fe20008000800 */
[----:B------:R-:W-:-:S03]  /*8e90*/  FMUL R12, R12, 1.4426950216293334961 ;  /* 0x3fb8aa3b0c0c7820 */ /* 0x000fc60000400000 */
[----:B------:R-:W2:Y:S01]  /*8ea0*/  MUFU.EX2 R38, R38 ;  /* 0x0000002600267308 */ /* 0x000ea20000000800 */
[----:B------:R-:W-:Y:S01]  /*8eb0*/  FADD R18, R36, R18 ;  /* 0x0000001224127221 */ /* 0x000fe20000000000 */
[----:B------:R-:W-:Y:S01]  /*8ec0*/  STS.U16 [R207+UR13+0x6680], R208 ;  /* 0x006680d0cf007988 */ /* 0x000fe2000800040d */
[----:B------:R-:W-:-:S03]  /*8ed0*/  FMUL R41, R41, 1.4426950216293334961 ;  /* 0x3fb8aa3b29297820 */ /* 0x000fc60000400000 */
[----:B----4-:R3:W-:Y:S02]  /*8ee0*/  STS.U16 [R207+UR13+0x6a80], R209 ;  /* 0x006a80d1cf007988 */ /* 0x0107e4000800040d */
[----:B------:R-:W4:Y:S01]  /*8ef0*/  MUFU.EX2 R39, R39 ;  /* 0x0000002700277308 */ /* 0x000f220000000800 */
[----:B------:R-:W-:-:S07]  /*8f00*/  FFMA R92, R92, UR50, -R0 ;  /* 0x000000325c5c7c23 */ /* 0x000fce0008000800 */
[----:B---3--:R3:W-:Y:S08]  /*8f10*/  MUFU.EX2 R207, R12 ;  /* 0x0000000c00cf7308 */ /* 0x0087f00000000800 */
[----:B------:R-:W5:Y:S01]  /*8f20*/  MUFU.EX2 R40, R40 ;  /* 0x0000002800287308 */ /* 0x000f620000000800 */
[----:B---3--:R-:W-:Y:S01]  /*8f30*/  F2FP.BF16.F32.PACK_AB R12, R21, R20 ;  /* 0x00000014150c723e */ /* 0x008fe200000010ff */
[----:B0-----:R-:W-:Y:S01]  /*8f40*/  FADD R20, R35, R18 ;  /* 0x0000001223147221 */ /* 0x001fe20000000000 */
[----:B------:R-:W-:-:S03]  /*8f50*/  FMUL R92, R92, 1.4426950216293334961 ;  /* 0x3fb8aa3b5c5c7820 */ /* 0x000fc60000400000 */
[----:B-1----:R-:W-:Y:S02]  /*8f60*/  FADD R20, R37, R20 ;  /* 0x0000001425147221 */ /* 0x002fe40000000000 */
[----:B------:R-:W0:Y:S01]  /*8f70*/  MUFU.EX2 R41, R41 ;  /* 0x0000002900297308 */ /* 0x000e220000000800 */
[----:B------:R-:W-:-:S04]  /*8f80*/  IMAD.WIDE R18, R3, 0x2, R184 ;  /* 0x0000000203127825 */ /* 0x000fc800078e02b8 */
[----:B--2---:R-:W-:Y:S01]  /*8f90*/  FADD R21, R38, R20 ;  /* 0x0000001426157221 */ /* 0x004fe20000000000 */
[--C-:B------:R-:W-:Y:S01]  /*8fa0*/  FFMA R17, R91, UR50, -R0.reuse ;  /* 0x000000325b117c23 */ /* 0x100fe20008000800 */
[--C-:B------:R-:W-:Y:S01]  /*8fb0*/  FFMA R42, R42, UR50, -R0.reuse ;  /* 0x000000322a2a7c23 */ /* 0x100fe20008000800 */
[--C-:B------:R-:W-:Y:S01]  /*8fc0*/  FFMA R20, R96, UR50, -R0.reuse ;  /* 0x0000003260147c23 */ /* 0x100fe20008000800 */
[----:B----4-:R-:W-:Y:S01]  /*8fd0*/  FADD R21, R39, R21 ;  /* 0x0000001527157221 */ /* 0x010fe20000000000 */
[----:B------:R1:W-:Y:S01]  /*8fe0*/  MUFU.EX2 R209, R92 ;  /* 0x0000005c00d17308 */ /* 0x0003e20000000800 */
[--C-:B------:R-:W-:Y:S01]  /*8ff0*/  FFMA R80, R80, UR50, -R0.reuse ;  /* 0x0000003250507c23 */ /* 0x100fe20008000800 */
[--C-:B------:R-:W-:Y:S01]  /*9000*/  FFMA R85, R85, UR50, -R0.reuse ;  /* 0x0000003255557c23 */ /* 0x100fe20008000800 */
[----:B------:R-:W-:Y:S01]  /*9010*/  FMUL R17, R17, 1.4426950216293334961 ;  /* 0x3fb8aa3b11117820 */ /* 0x000fe20000400000 */
[----:B------:R-:W-:Y:S01]  /*9020*/  FMUL R42, R42, 1.4426950216293334961 ;  /* 0x3fb8aa3b2a2a7820 */ /* 0x000fe20000400000 */
[----:B------:R-:W-:Y:S01]  /*9030*/  FFMA R43, R43, UR50, -R0 ;  /* 0x000000322b2b7c23 */ /* 0x000fe20008000800 */
[----:B------:R-:W-:Y:S01]  /*9040*/  FMUL R20, R20, 1.4426950216293334961 ;  /* 0x3fb8aa3b14147820 */ /* 0x000fe20000400000 */
[----:B-1----:R1:W2:Y:S01]  /*9050*/  LDG.E.U16 R92, desc[UR30][R18.64] ;  /* 0x0000001e125c7981 */ /* 0x0022a2000c1e1500 */
[----:B-----5:R-:W-:Y:S01]  /*9060*/  FADD R21, R40, R21 ;  /* 0x0000001528157221 */ /* 0x020fe20000000000 */
[----:B------:R-:W-:Y:S01]  /*9070*/  FMUL R80, R80, 1.4426950216293334961 ;  /* 0x3fb8aa3b50507820 */ /* 0x000fe20000400000 */
[----:B------:R-:W-:Y:S01]  /*9080*/  F2FP.BF16.F32.PACK_AB R9, R15, R14 ;  /* 0x0000000e0f09723e */ /* 0x000fe200000010ff */
[----:B------:R-:W-:Y:S01]  /*9090*/  FMUL R85, R85, 1.4426950216293334961 ;  /* 0x3fb8aa3b55557820 */ /* 0x000fe20000400000 */
[----:B------:R3:W-:Y:S01]  /*90a0*/  MUFU.EX2 R208, R17 ;  /* 0x0000001100d07308 */ /* 0x0007e20000000800 */
[----:B-1----:R-:W-:-:S04]  /*90b0*/  IMAD.WIDE R18, R3, 0x2, R168 ;  /* 0x0000000203127825 */ /* 0x002fc800078e02a8 */
[----:B------:R-:W-:Y:S01]  /*90c0*/  FMUL R43, R43, 1.4426950216293334961 ;  /* 0x3fb8aa3b2b2b7820 */ /* 0x000fe20000400000 */
[----:B------:R-:W-:Y:S02]  /*90d0*/  FFMA R44, R44, UR50, -R0 ;  /* 0x000000322c2c7c23 */ /* 0x000fe40008000800 */
[----:B------:R1:W-:Y:S01]  /*90e0*/  MUFU.EX2 R215, R20 ;  /* 0x0000001400d77308 */ /* 0x0003e20000000800 */
[----:B------:R-:W-:Y:S01]  /*90f0*/  IMAD.WIDE R14, R3, 0x2, R186 ;  /* 0x00000002030e7825 */ /* 0x000fe200078e02ba */
[----:B------:R0:W4:Y:S03]  /*9100*/  LDG.E.U16 R96, desc[UR30][R18.64] ;  /* 0x0000001e12607981 */ /* 0x000126000c1e1500 */
[--C-:B------:R-:W-:Y:S01]  /*9110*/  FFMA R83, R83, UR50, -R0.reuse ;  /* 0x0000003253537c23 */ /* 0x100fe20008000800 */
[----:B------:R-:W-:Y:S01]  /*9120*/  FFMA R90, R90, UR50, -R0 ;  /* 0x000000325a5a7c23 */ /* 0x000fe20008000800 */
[----:B---3--:R-:W-:-:S04]  /*9130*/  IMAD.WIDE R16, R3, 0x2, R154 ;  /* 0x0000000203107825 */ /* 0x008fc800078e029a */
[----:B------:R-:W-:Y:S01]  /*9140*/  FMUL R44, R44, 1.4426950216293334961 ;  /* 0x3fb8aa3b2c2c7820 */ /* 0x000fe20000400000 */
[----:B------:R-:W3:Y:S01]  /*9150*/  MUFU.EX2 R42, R42 ;  /* 0x0000002a002a7308 */ /* 0x000ee20000000800 */
[----:B0-----:R-:W-:Y:S01]  /*9160*/  FADD R19, R41, R21 ;  /* 0x0000001529137221 */ /* 0x001fe20000000000 */
[----:B-1----:R-:W-:-:S04]  /*9170*/  IMAD.WIDE R20, R3, 0x2, R152 ;  /* 0x0000000203147825 */ /* 0x002fc800078e0298 */
[--C-:B------:R-:W-:Y:S01]  /*9180*/  FFMA R45, R45, UR50, -R0.reuse ;  /* 0x000000322d2d7c23 */ /* 0x100fe20008000800 */
[----:B------:R-:W-:Y:S01]  /*9190*/  FMUL R83, R83, 1.4426950216293334961 ;  /* 0x3fb8aa3b53537820 */ /* 0x000fe20000400000 */
[----:B------:R0:W-:Y:S01]  /*91a0*/  MUFU.EX2 R81, R80 ;  /* 0x0000005000517308 */ /* 0x0001e20000000800 */
[----:B------:R-:W-:Y:S01]  /*91b0*/  FMUL R90, R90, 1.4426950216293334961 ;  /* 0x3fb8aa3b5a5a7820 */ /* 0x000fe20000400000 */
[----:B------:R1:W5:Y:S01]  /*91c0*/  LDG.E.U16 R210, desc[UR30][R20.64] ;  /* 0x0000001e14d27981 */ /* 0x000362000c1e1500 */
[----:B------:R-:W-:Y:S01]  /*91d0*/  FMUL R45, R45, 1.4426950216293334961 ;  /* 0x3fb8aa3b2d2d7820 */ /* 0x000fe20000400000 */
[----:B------:R-:W-:-:S04]  /*91e0*/  FFMA R46, R46, UR50, -R0 ;  /* 0x000000322e2e7c23 */ /* 0x000fc80008000800 */
[----:B------:R3:W-:Y:S01]  /*91f0*/  MUFU.EX2 R86, R85 ;  /* 0x0000005500567308 */ /* 0x0007e20000000800 */
[----:B0-----:R0:W2:Y:S01]  /*9200*/  LDG.E.U16 R80, desc[UR30][R14.64] ;  /* 0x0000001e0e507981 */ /* 0x0010a2000c1e1500 */
[----:B-1----:R-:W-:-:S06]  /*9210*/  IMAD.WIDE R20, R3, 0x2, R136 ;  /* 0x0000000203147825 */ /* 0x002fcc00078e0288 */
[----:B------:R-:W1:Y:S01]  /*9220*/  MUFU.EX2 R43, R43 ;  /* 0x0000002b002b7308 */ /* 0x000e620000000800 */
[----:B---3--:R3:W2:Y:S01]  /*9230*/  LDG.E.U16 R85, desc[UR30][R16.64] ;  /* 0x0000001e10557981 */ /* 0x0086a2000c1e1500 */
[----:B0-----:R-:W-:-:S04]  /*9240*/  IMAD.WIDE R14, R3, 0x2, R170 ;  /* 0x00000002030e7825 */ /* 0x001fc800078e02aa */
[----:B------:R-:W-:Y:S01]  /*9250*/  FMUL R46, R46, 1.4426950216293334961 ;  /* 0x3fb8aa3b2e2e7820 */ /* 0x000fe20000400000 */
[----:B------:R-:W-:Y:S01]  /*9260*/  FFMA R47, R47, UR50, -R0 ;  /* 0x000000322f2f7c23 */ /* 0x000fe20008000800 */
[----:B------:R0:W2:Y:S01]  /*9270*/  LDG.E.U16 R211, desc[UR30][R20.64] ;  /* 0x0000001e14d37981 */ /* 0x0000a2000c1e1500 */
[----:B---3--:R-:W-:Y:S01]  /*9280*/  IMAD.WIDE R16, R3, 0x2, R138 ;  /* 0x0000000203107825 */ /* 0x008fe200078e028a */
[----:B------:R-:W3:Y:S03]  /*9290*/  MUFU.EX2 R44, R44 ;  /* 0x0000002c002c7308 */ /* 0x000ee60000000800 */
[----:B------:R-:W-:Y:S01]  /*92a0*/  FMUL R47, R47, 1.4426950216293334961 ;  /* 0x3fb8aa3b2f2f7820 */ /* 0x000fe20000400000 */
[----:B------:R-:W-:-:S04]  /*92b0*/  FFMA R48, R48, UR50, -R0 ;  /* 0x0000003230307c23 */ /* 0x000fc80008000800 */
[----:B------:R0:W-:Y:S08]  /*92c0*/  MUFU.EX2 R84, R83 ;  /* 0x0000005300547308 */ /* 0x0001f00000000800 */
[----:B------:R1:W-:Y:S01]  /*92d0*/  MUFU.EX2 R91, R90 ;  /* 0x0000005a005b7308 */ /* 0x0003e20000000800 */
[----:B0-----:R0:W2:Y:S04]  /*92e0*/  LDG.E.U16 R83, desc[UR30][R14.64] ;  /* 0x0000001e0e537981 */ /* 0x0010a8000c1e1500 */
[----:B-1----:R1:W2:Y:S03]  /*92f0*/  LDG.E.U16 R90, desc[UR30][R16.64] ;  /* 0x0000001e105a7981 */ /* 0x0022a6000c1e1500 */
[----:B------:R-:W0:Y:S01]  /*9300*/  MUFU.EX2 R45, R45 ;  /* 0x0000002d002d7308 */ /* 0x000e220000000800 */
[----:B------:R-:W-:Y:S01]  /*9310*/  FADD R19, R42, R19 ;  /* 0x000000132a137221 */ /* 0x000fe20000000000 */
[----:B------:R-:W-:Y:S01]  /*9320*/  FMUL R48, R48, 1.4426950216293334961 ;  /* 0x3fb8aa3b30307820 */ /* 0x000fe20000400000 */
[----:B------:R-:W-:-:S05]  /*9330*/  FFMA R49, R49, UR50, -R0 ;  /* 0x0000003231317c23 */ /* 0x000fca0008000800 */
[----:B------:R-:W0:Y:S01]  /*9340*/  MUFU.EX2 R46, R46 ;  /* 0x0000002e002e7308 */ /* 0x000e220000000800 */
[----:B------:R-:W-:Y:S01]  /*9350*/  FADD R19, R43, R19 ;  /* 0x000000132b137221 */ /* 0x000fe20000000000 */
[----:B------:R-:W-:Y:S01]  /*9360*/  FMUL R49, R49, 1.4426950216293334961 ;  /* 0x3fb8aa3b31317820 */ /* 0x000fe20000400000 */
[----:B------:R-:W-:-:S05]  /*9370*/  FFMA R50, R50, UR50, -R0 ;  /* 0x0000003232327c23 */ /* 0x000fca0008000800 */
[----:B------:R-:W1:Y:S01]  /*9380*/  MUFU.EX2 R47, R47 ;  /* 0x0000002f002f7308 */ /* 0x000e620000000800 */
[----:B---3--:R-:W-:Y:S01]  /*9390*/  FADD R19, R44, R19 ;  /* 0x000000132c137221 */ /* 0x008fe20000000000 */
[----:B------:R-:W-:Y:S01]  /*93a0*/  FMUL R50, R50, 1.4426950216293334961 ;  /* 0x3fb8aa3b32327820 */ /* 0x000fe20000400000 */
[----:B------:R-:W-:-:S05]  /*93b0*/  FFMA R51, R51, UR50, -R0 ;  /* 0x0000003233337c23 */ /* 0x000fca0008000800 */
[----:B------:R-:W3:Y:S01]  /*93c0*/  MUFU.EX2 R48, R48 ;  /* 0x0000003000307308 */ /* 0x000ee20000000800 */
[----:B0-----:R-:W-:Y:S01]  /*93d0*/  FADD R19, R45, R19 ;  /* 0x000000132d137221 */ /* 0x001fe20000000000 */
[----:B------:R-:W-:Y:S01]  /*93e0*/  FMUL R51, R51, 1.4426950216293334961 ;  /* 0x3fb8aa3b33337820 */ /* 0x000fe20000400000 */
[----:B------:R-:W-:-:S05]  /*93f0*/  FFMA R52, R52, UR50, -R0 ;  /* 0x0000003234347c23 */ /* 0x000fca0008000800 */
[----:B------:R-:W0:Y:S01]  /*9400*/  MUFU.EX2 R49, R49 ;  /* 0x0000003100317308 */ /* 0x000e220000000800 */
[----:B------:R-:W-:Y:S01]  /*9410*/  FADD R19, R46, R19 ;  /* 0x000000132e137221 */ /* 0x000fe20000000000 */
[----:B------:R-:W-:Y:S01]  /*9420*/  FMUL R52, R52, 1.4426950216293334961 ;  /* 0x3fb8aa3b34347820 */ /* 0x000fe20000400000 */
[----:B------:R-:W-:-:S05]  /*9430*/  FFMA R53, R53, UR50, -R0 ;  /* 0x0000003235357c23 */ /* 0x000fca0008000800 */
[----:B------:R-:W0:Y:S01]  /*9440*/  MUFU.EX2 R50, R50 ;  /* 0x0000003200327308 */ /* 0x000e220000000800 */
[----:B-1----:R-:W-:Y:S01]  /*9450*/  FADD R19, R47, R19 ;  /* 0x000000132f137221 */ /* 0x002fe20000000000 */
        /* <DEDUP_REMOVED lines=100> */
[----:B------:R-:W-:-:S06]  /*9aa0*/  FMUL R78, R78, 1.4426950216293334961 ;  /* 0x3fb8aa3b4e4e7820 */ /* 0x000fcc0000400000 */
[----:B------:R-:W3:Y:S01]  /*9ab0*/  MUFU.EX2 R76, R76 ;  /* 0x0000004c004c7308 */ /* 0x000ee20000000800 */
[----:B0-----:R-:W-:-:S07]  /*9ac0*/  FADD R19, R73, R19 ;  /* 0x0000001349137221 */ /* 0x001fce0000000000 */
[----:B------:R-:W0:Y:S01]  /*9ad0*/  MUFU.EX2 R77, R77 ;  /* 0x0000004d004d7308 */ /* 0x000e220000000800 */
[----:B------:R-:W-:-:S07]  /*9ae0*/  FADD R19, R74, R19 ;  /* 0x000000134a137221 */ /* 0x000fce0000000000 */
[----:B------:R-:W4:Y:S01]  /*9af0*/  MUFU.EX2 R78, R78 ;  /* 0x0000004e004e7308 */ /* 0x000f220000000800 */
[----:B-1----:R-:W-:Y:S01]  /*9b00*/  FADD R19, R75, R19 ;  /* 0x000000134b137221 */ /* 0x002fe20000000000 */
[----:B------:R-:W-:-:S03]  /*9b10*/  FFMA R20, R106, UR50, -R0 ;  /* 0x000000326a147c23 */ /* 0x000fc60008000800 */
[----:B---3--:R-:W-:Y:S01]  /*9b20*/  FADD R19, R76, R19 ;  /* 0x000000134c137221 */ /* 0x008fe20000000000 */
[----:B------:R-:W-:-:S03]  /*9b30*/  FMUL R20, R20, 1.4426950216293334961 ;  /* 0x3fb8aa3b14147820 */ /* 0x000fc60000400000 */
[----:B0-----:R-:W-:Y:S01]  /*9b40*/  FADD R19, R77, R19 ;  /* 0x000000134d137221 */ /* 0x001fe20000000000 */
[--C-:B------:R-:W-:Y:S02]  /*9b50*/  FFMA R21, R107, UR50, -R0.reuse ;  /* 0x000000326b157c23 */ /* 0x100fe40008000800 */
[----:B------:R0:W-:Y:S01]  /*9b60*/  MUFU.EX2 R107, R20 ;  /* 0x00000014006b7308 */ /* 0x0001e20000000800 */
[----:B----4-:R-:W-:Y:S01]  /*9b70*/  FADD R19, R78, R19 ;  /* 0x000000134e137221 */ /* 0x010fe20000000000 */
[----:B------:R-:W-:Y:S01]  /*9b80*/  FMUL R21, R21, 1.4426950216293334961 ;  /* 0x3fb8aa3b15157820 */ /* 0x000fe20000400000 */
[----:B0-----:R-:W-:Y:S02]  /*9b90*/  FFMA R20, R108, UR50, -R0 ;  /* 0x000000326c147c23 */ /* 0x001fe40008000800 */
[----:B------:R-:W-:-:S03]  /*9ba0*/  FADD R19, R79, R19 ;  /* 0x000000134f137221 */ /* 0x000fc60000000000 */
[----:B------:R0:W-:Y:S01]  /*9bb0*/  MUFU.EX2 R108, R21 ;  /* 0x00000015006c7308 */ /* 0x0001e20000000800 */
[----:B------:R-:W-:Y:S01]  /*9bc0*/  FMUL R20, R20, 1.4426950216293334961 ;  /* 0x3fb8aa3b14147820 */ /* 0x000fe20000400000 */
[----:B------:R-:W-:-:S04]  /*9bd0*/  FADD R19, R81, R19 ;  /* 0x0000001351137221 */ /* 0x000fc80000000000 */
[----:B------:R-:W-:Y:S01]  /*9be0*/  FADD R19, R82, R19 ;  /* 0x0000001352137221 */ /* 0x000fe20000000000 */
[--C-:B0-----:R-:W-:Y:S02]  /*9bf0*/  FFMA R21, R109, UR50, -R0.reuse ;  /* 0x000000326d157c23 */ /* 0x101fe40008000800 */
[----:B------:R0:W-:Y:S01]  /*9c00*/  MUFU.EX2 R109, R20 ;  /* 0x00000014006d7308 */ /* 0x0001e20000000800 */
[----:B------:R-:W-:Y:S01]  /*9c10*/  FADD R19, R189, R19 ;  /* 0x00000013bd137221 */ /* 0x000fe20000000000 */
[----:B------:R-:W-:Y:S01]  /*9c20*/  FMUL R21, R21, 1.4426950216293334961 ;  /* 0x3fb8aa3b15157820 */ /* 0x000fe20000400000 */
[----:B0-----:R-:W-:Y:S02]  /*9c30*/  FFMA R20, R110, UR50, -R0 ;  /* 0x000000326e147c23 */ /* 0x001fe40008000800 */
[----:B------:R-:W-:-:S03]  /*9c40*/  FADD R19, R84, R19 ;  /* 0x0000001354137221 */ /* 0x000fc60000000000 */
[----:B------:R0:W-:Y:S01]  /*9c50*/  MUFU.EX2 R110, R21 ;  /* 0x00000015006e7308 */ /* 0x0001e20000000800 */
[----:B------:R-:W-:Y:S01]  /*9c60*/  FMUL R20, R20, 1.4426950216293334961 ;  /* 0x3fb8aa3b14147820 */ /* 0x000fe20000400000 */
[----:B------:R-:W-:Y:S01]  /*9c70*/  FADD R19, R206, R19 ;  /* 0x00000013ce137221 */ /* 0x000fe20000000000 */
[----:B0-----:R-:W-:-:S05]  /*9c80*/  FFMA R21, R111, UR50, -R0 ;  /* 0x000000326f157c23 */ /* 0x001fca0008000800 */
        /* <DEDUP_REMOVED lines=10> */
[--C-:B------:R-:W-:Y:S01]  /*9d30*/  FFMA R93, R93, UR50, -R0.reuse ;  /* 0x000000325d5d7c23 */ /* 0x100fe20008000800 */
[----:B------:R-:W-:Y:S01]  /*9d40*/  FADD R19, R88, R19 ;  /* 0x0000001358137221 */ /* 0x000fe20000000000 */
[----:B0-----:R-:W-:-:S04]  /*9d50*/  FFMA R20, R114, UR50, -R0 ;  /* 0x0000003272147c23 */ /* 0x001fc80008000800 */
[----:B------:R0:W-:Y:S01]  /*9d60*/  MUFU.EX2 R114, R21 ;  /* 0x0000001500727308 */ /* 0x0001e20000000800 */
[----:B------:R-:W-:Y:S01]  /*9d70*/  FMUL R20, R20, 1.4426950216293334961 ;  /* 0x3fb8aa3b14147820 */ /* 0x000fe20000400000 */
[----:B------:R-:W-:Y:S01]  /*9d80*/  FMUL R93, R93, 1.4426950216293334961 ;  /* 0x3fb8aa3b5d5d7820 */ /* 0x000fe20000400000 */
[--C-:B------:R-:W-:Y:S01]  /*9d90*/  FFMA R94, R94, UR50, -R0.reuse ;  /* 0x000000325e5e7c23 */ /* 0x100fe20008000800 */
[----:B0-----:R-:W-:-:S04]  /*9da0*/  FFMA R21, R115, UR50, -R0 ;  /* 0x0000003273157c23 */ /* 0x001fc80008000800 */
[----:B------:R0:W-:Y:S01]  /*9db0*/  MUFU.EX2 R115, R20 ;  /* 0x0000001400737308 */ /* 0x0001e20000000800 */
[----:B------:R-:W-:Y:S01]  /*9dc0*/  FMUL R94, R94, 1.4426950216293334961 ;  /* 0x3fb8aa3b5e5e7820 */ /* 0x000fe20000400000 */
[----:B------:R-:W-:Y:S01]  /*9dd0*/  FFMA R95, R95, UR50, -R0 ;  /* 0x000000325f5f7c23 */ /* 0x000fe20008000800 */
[----:B0-----:R-:W-:-:S05]  /*9de0*/  FADD R20, R89, R19 ;  /* 0x0000001359147221 */ /* 0x001fca0000000000 */
[----:B------:R-:W0:Y:S01]  /*9df0*/  MUFU.EX2 R212, R93 ;  /* 0x0000005d00d47308 */ /* 0x000e220000000800 */
[----:B------:R-:W-:Y:S01]  /*9e00*/  FADD R20, R207, R20 ;  /* 0x00000014cf147221 */ /* 0x000fe20000000000 */
[----:B------:R-:W-:Y:S01]  /*9e10*/  FMUL R95, R95, 1.4426950216293334961 ;  /* 0x3fb8aa3b5f5f7820 */ /* 0x000fe20000400000 */
[----:B------:R-:W-:Y:S02]  /*9e20*/  FFMA R216, R97, UR50, -R0 ;  /* 0x0000003261d87c23 */ /* 0x000fe40008000800 */
[----:B------:R-:W-:-:S03]  /*9e30*/  FADD R20, R91, R20 ;  /* 0x000000145b147221 */ /* 0x000fc60000000000 */
[----:B------:R-:W1:Y:S01]  /*9e40*/  MUFU.EX2 R213, R94 ;  /* 0x0000005e00d57308 */ /* 0x000e620000000800 */
[----:B------:R-:W-:Y:S01]  /*9e50*/  FMUL R216, R216, 1.4426950216293334961 ;  /* 0x3fb8aa3bd8d87820 */ /* 0x000fe20000400000 */
[----:B------:R-:W-:Y:S01]  /*9e60*/  FADD R20, R208, R20 ;  /* 0x00000014d0147221 */ /* 0x000fe20000000000 */
[----:B------:R-:W-:-:S05]  /*9e70*/  FFMA R98, R98, UR50, -R0 ;  /* 0x0000003262627c23 */ /* 0x000fca0008000800 */
[----:B------:R-:W3:Y:S01]  /*9e80*/  MUFU.EX2 R214, R95 ;  /* 0x0000005f00d67308 */ /* 0x000ee20000000800 */
[----:B------:R-:W-:Y:S01]  /*9e90*/  FADD R20, R209, R20 ;  /* 0x00000014d1147221 */ /* 0x000fe20000000000 */
[--C-:B------:R-:W-:Y:S01]  /*9ea0*/  FFMA R103, R103, UR50, -R0.reuse ;  /* 0x0000003267677c23 */ /* 0x100fe20008000800 */
[----:B------:R-:W-:Y:S01]  /*9eb0*/  FMUL R98, R98, 1.4426950216293334961 ;  /* 0x3fb8aa3b62627820 */ /* 0x000fe20000400000 */
[----:B------:R-:W-:Y:S01]  /*9ec0*/  FFMA R99, R99, UR50, -R0 ;  /* 0x0000003263637c23 */ /* 0x000fe20008000800 */
[----:B0-----:R-:W-:Y:S01]  /*9ed0*/  FADD R20, R212, R20 ;  /* 0x00000014d4147221 */ /* 0x001fe20000000000 */
[----:B------:R-:W-:Y:S02]  /*9ee0*/  FMUL R103, R103, 1.4426950216293334961 ;  /* 0x3fb8aa3b67677820 */ /* 0x000fe40000400000 */
[----:B------:R-:W0:Y:S01]  /*9ef0*/  MUFU.EX2 R216, R216 ;  /* 0x000000d800d87308 */ /* 0x000e220000000800 */
[----:B------:R-:W-:Y:S01]  /*9f00*/  FMUL R99, R99, 1.4426950216293334961 ;  /* 0x3fb8aa3b63637820 */ /* 0x000fe20000400000 */
[----:B------:R-:W-:Y:S01]  /*9f10*/  FFMA R100, R100, UR50, -R0 ;  /* 0x0000003264647c23 */ /* 0x000fe20008000800 */
[----:B------:R-:W-:Y:S01]  /*9f20*/  FMUL R21, R21, 1.4426950216293334961 ;  /* 0x3fb8aa3b15157820 */ /* 0x000fe20000400000 */
[----:B-1----:R-:W-:-:S04]  /*9f30*/  FADD R20, R213, R20 ;  /* 0x00000014d5147221 */ /* 0x002fc80000000000 */
[----:B------:R-:W1:Y:S01]  /*9f40*/  MUFU.EX2 R217, R98 ;  /* 0x0000006200d97308 */ /* 0x000e620000000800 */
[----:B------:R-:W-:Y:S01]  /*9f50*/  FMUL R100, R100, 1.4426950216293334961 ;  /* 0x3fb8aa3b64647820 */ /* 0x000fe20000400000 */
[----:B------:R-:W-:Y:S01]  /*9f60*/  FFMA R101, R101, UR50, -R0 ;  /* 0x0000003265657c23 */ /* 0x000fe20008000800 */
[----:B------:R-:W-:-:S05]  /*9f70*/  F2FP.BF16.F32.PACK_AB R14, R25, R23 ;  /* 0x00000017190e723e */ /* 0x000fca00000010ff */
[----:B------:R-:W-:Y:S01]  /*9f80*/  MUFU.EX2 R222, R103 ;  /* 0x0000006700de7308 */ /* 0x000fe20000000800 */
[----:B------:R-:W-:Y:S01]  /*9f90*/  FMUL R101, R101, 1.4426950216293334961 ;  /* 0x3fb8aa3b65657820 */ /* 0x000fe20000400000 */
[----:B------:R-:W-:-:S06]  /*9fa0*/  FFMA R102, R102, UR50, -R0 ;  /* 0x0000003266667c23 */ /* 0x000fcc0008000800 */
[----:B------:R-:W4:Y:S08]  /*9fb0*/  MUFU.EX2 R218, R99 ;  /* 0x0000006300da7308 */ /* 0x000f300000000800 */
[----:B------:R3:W-:Y:S01]  /*9fc0*/  MUFU.EX2 R103, R21 ;  /* 0x0000001500677308 */ /* 0x0007e20000000800 */
[----:B------:R-:W-:Y:S01]  /*9fd0*/  FMUL R102, R102, 1.4426950216293334961 ;  /* 0x3fb8aa3b66667820 */ /* 0x000fe20000400000 */
[----:B---3--:R-:W-:-:S06]  /*9fe0*/  FADD R21, R214, R20 ;  /* 0x00000014d6157221 */ /* 0x008fcc0000000000 */
[----:B------:R-:W3:Y:S01]  /*9ff0*/  MUFU.EX2 R219, R100 ;  /* 0x0000006400db7308 */ /* 0x000ee20000000800 */
[----:B------:R-:W-:Y:S01]  /*a000*/  FADD R23, R215, R21 ;  /* 0x00000015d7177221 */ /* 0x000fe20000000000 */
[----:B------:R-:W-:-:S03]  /*a010*/  F2FP.BF16.F32.PACK_AB R15, R27, R26 ;  /* 0x0000001a1b0f723e */ /* 0x000fc600000010ff */
[----:B0-----:R-:W-:-:S03]  /*a020*/  FADD R25, R216, R23 ;  /* 0x00000017d8197221 */ /* 0x001fc60000000000 */
[----:B------:R-:W0:Y:S01]  /*a030*/  MUFU.EX2 R220, R101 ;  /* 0x0000006500dc7308 */ /* 0x000e220000000800 */
[----:B------:R-:W-:Y:S01]  /*a040*/  FFMA R104, R104, UR50, -R0 ;  /* 0x0000003268687c23 */ /* 0x000fe20008000800 */
[----:B-1----:R-:W-:Y:S01]  /*a050*/  FADD R27, R217, R25 ;  /* 0x00000019d91b7221 */ /* 0x002fe20000000000 */
[----:B------:R-:W-:-:S05]  /*a060*/  F2FP.BF16.F32.PACK_AB R16, R29, R28 ;  /* 0x0000001c1d10723e */ /* 0x000fca00000010ff */
[----:B------:R-:W1:Y:S01]  /*a070*/  MUFU.EX2 R221, R102 ;  /* 0x0000006600dd7308 */ /* 0x000e620000000800 */
[----:B------:R-:W-:Y:S01]  /*a080*/  FMUL R104, R104, 1.4426950216293334961 ;  /* 0x3fb8aa3b68687820 */ /* 0x000fe20000400000 */
[----:B------:R-:W-:Y:S01]  /*a090*/  FFMA R105, R105, UR50, -R0 ;  /* 0x0000003269697c23 */ /* 0x000fe20008000800 */
[----:B----4-:R-:W-:Y:S01]  /*a0a0*/  FADD R29, R218, R27 ;  /* 0x0000001bda1d7221 */ /* 0x010fe20000000000 */
[----:B------:R-:W-:Y:S02]  /*a0b0*/  F2FP.BF16.F32.PACK_AB R17, R31, R30 ;  /* 0x0000001e1f11723e */ /* 0x000fe400000010ff */
[----:B------:R-:W-:Y:S01]  /*a0c0*/  FMUL R105, R105, 1.4426950216293334961 ;  /* 0x3fb8aa3b69697820 */ /* 0x000fe20000400000 */
[----:B---3--:R-:W-:Y:S01]  /*a0d0*/  FADD R31, R219, R29 ;  /* 0x0000001ddb1f7221 */ /* 0x008fe20000000000 */
[----:B------:R-:W3:Y:S01]  /*a0e0*/  MUFU.EX2 R223, R104 ;  /* 0x0000006800df7308 */ /* 0x000ee20000000800 */
[----:B------:R-:W-:Y:S02]  /*a0f0*/  F2FP.BF16.F32.PACK_AB R18, R34, R32 ;  /* 0x000000202212723e */ /* 0x000fe400000010ff */
[----:B0-----:R-:W-:Y:S01]  /*a100*/  FADD R34, R220, R31 ;  /* 0x0000001fdc227221 */ /* 0x001fe20000000000 */
[----:B------:R-:W-:-:S04]  /*a110*/  F2FP.BF16.F32.PACK_AB R20, R37, R35 ;  /* 0x000000232514723e */ /* 0x000fc800000010ff */
[----:B------:R-:W0:Y:S01]  /*a120*/  MUFU.EX2 R106, R105 ;  /* 0x00000069006a7308 */ /* 0x000e220000000800 */
[----:B-1----:R-:W-:Y:S01]  /*a130*/  FADD R35, R221, R34 ;  /* 0x00000022dd237221 */ /* 0x002fe20000000000 */
[----:B------:R-:W-:-:S03]  /*a140*/  F2FP.BF16.F32.PACK_AB R21, R39, R38 ;  /* 0x000000262715723e */ /* 0x000fc600000010ff */
[----:B------:R-:W-:Y:S01]  /*a150*/  FADD R38, R222, R35 ;  /* 0x00000023de267221 */ /* 0x000fe20000000000 */
[----:B------:R-:W-:-:S03]  /*a160*/  F2FP.BF16.F32.PACK_AB R23, R43, R42 ;  /* 0x0000002a2b17723e */ /* 0x000fc600000010ff */
[----:B---3--:R-:W-:Y:S01]  /*a170*/  FADD R39, R223, R38 ;  /* 0x00000026df277221 */ /* 0x008fe20000000000 */
[----:B------:R-:W-:-:S03]  /*a180*/  F2FP.BF16.F32.PACK_AB R25, R47, R46 ;  /* 0x0000002e2f19723e */ /* 0x000fc600000010ff */
[----:B0-----:R-:W-:-:S04]  /*a190*/  FADD R42, R106, R39 ;  /* 0x000000276a2a7221 */ /* 0x001fc80000000000 */
[----:B------:R-:W-:Y:S01]  /*a1a0*/  FADD R43, R107, R42 ;  /* 0x0000002a6b2b7221 */ /* 0x000fe20000000000 */
[--C-:B------:R-:W-:Y:S01]  /*a1b0*/  FFMA R116, R116, UR50, -R0.reuse ;  /* 0x0000003274747c23 */ /* 0x100fe20008000800 */
[--C-:B------:R-:W-:Y:S02]  /*a1c0*/  FFMA R117, R117, UR50, -R0.reuse ;  /* 0x0000003275757c23 */ /* 0x100fe40008000800 */
[----:B------:R-:W-:Y:S01]  /*a1d0*/  FADD R46, R108, R43 ;  /* 0x0000002b6c2e7221 */ /* 0x000fe20000000000 */
[--C-:B------:R-:W-:Y:S01]  /*a1e0*/  FFMA R118, R118, UR50, -R0.reuse ;  /* 0x0000003276767c23 */ /* 0x100fe20008000800 */
        /* <DEDUP_REMOVED lines=12> */
[----:B------:R-:W-:Y:S01]  /*a2b0*/  F2FP.BF16.F32.PACK_AB R19, R36, R33 ;  /* 0x000000212413723e */ /* 0x000fe200000010ff */
[----:B------:R-:W-:Y:S01]  /*a2c0*/  FFMA R127, R127, UR50, -R0 ;  /* 0x000000327f7f7c23 */ /* 0x000fe20008000800 */
[----:B------:R-:W-:Y:S01]  /*a2d0*/  FADD R47, R109, R46 ;  /* 0x0000002e6d2f7221 */ /* 0x000fe20000000000 */
[----:B------:R-:W-:Y:S01]  /*a2e0*/  F2FP.BF16.F32.PACK_AB R36, R69, R68 ;  /* 0x000000444524723e */ /* 0x000fe200000010ff */
[----:B------:R-:W-:Y:S01]  /*a2f0*/  FMUL R104, R116, 1.4426950216293334961 ;  /* 0x3fb8aa3b74687820 */ /* 0x000fe20000400000 */
[----:B------:R-:W-:Y:S01]  /*a300*/  F2FP.BF16.F32.PACK_AB R37, R71, R70 ;  /* 0x000000464725723e */ /* 0x000fe200000010ff */
[----:B------:R-:W-:Y:S01]  /*a310*/  FMUL R105, R117, 1.4426950216293334961 ;  /* 0x3fb8aa3b75697820 */ /* 0x000fe20000400000 */
[----:B------:R-:W-:Y:S01]  /*a320*/  F2FP.BF16.F32.PACK_AB R38, R73, R72 ;  /* 0x000000484926723e */ /* 0x000fe200000010ff */
[----:B------:R-:W-:Y:S01]  /*a330*/  FMUL R93, R118, 1.4426950216293334961 ;  /* 0x3fb8aa3b765d7820 */ /* 0x000fe20000400000 */
        /* <DEDUP_REMOVED lines=12> */
[----:B------:R-:W-:Y:S01]  /*a400*/  F2FP.BF16.F32.PACK_AB R27, R51, R50 ;  /* 0x00000032331b723e */ /* 0x000fe200000010ff */
[----:B------:R-:W-:Y:S01]  /*a410*/  FMUL R127, R127, 1.4426950216293334961 ;  /* 0x3fb8aa3b7f7f7820 */ /* 0x000fe20000400000 */
[----:B------:R-:W-:Y:S01]  /*a420*/  FADD R50, R110, R47 ;  /* 0x0000002f6e327221 */ /* 0x000fe20000000000 */
[----:B------:R-:W-:Y:S03]  /*a430*/  MUFU.EX2 R104, R104 ;  /* 0x0000006800687308 */ /* 0x000fe60000000800 */
[----:B------:R-:W-:Y:S01]  /*a440*/  FADD R51, R111, R50 ;  /* 0x000000326f337221 */ /* 0x000fe20000000000 */
[----:B------:R-:W-:-:S04]  /*a450*/  F2FP.BF16.F32.PACK_AB R29, R55, R54 ;  /* 0x00000036371d723e */ /* 0x000fc800000010ff */
[----:B------:R-:W0:Y:S01]  /*a460*/  MUFU.EX2 R105, R105 ;  /* 0x0000006900697308 */ /* 0x000e220000000800 */
[----:B------:R-:W-:-:S07]  /*a470*/  FADD R54, R112, R51 ;  /* 0x0000003370367221 */ /* 0x000fce0000000000 */
[----:B------:R-:W-:Y:S01]  /*a480*/  MUFU.EX2 R93, R93 ;  /* 0x0000005d005d7308 */ /* 0x000fe20000000800 */
[----:B------:R-:W-:-:S07]  /*a490*/  F2FP.BF16.F32.PACK_AB R30, R57, R56 ;  /* 0x00000038391e723e */ /* 0x000fce00000010ff */
[----:B------:R-:W1:Y:S08]  /*a4a0*/  MUFU.EX2 R95, R95 ;  /* 0x0000005f005f7308 */ /* 0x000e700000000800 */
[----:B------:R-:W-:Y:S08]  /*a4b0*/  MUFU.EX2 R97, R97 ;  /* 0x0000006100617308 */ /* 0x000ff00000000800 */
[----:B------:R-:W3:Y:S08]  /*a4c0*/  MUFU.EX2 R98, R98 ;  /* 0x0000006200627308 */ /* 0x000ef00000000800 */
[----:B------:R-:W-:Y:S08]  /*a4d0*/  MUFU.EX2 R100, R100 ;  /* 0x0000006400647308 */ /* 0x000ff00000000800 */
[----:B------:R-:W4:Y:S08]  /*a4e0*/  MUFU.EX2 R101, R101 ;  /* 0x0000006500657308 */ /* 0x000f300000000800 */
[----:B------:R-:W-:Y:S08]  /*a4f0*/  MUFU.EX2 R102, R102 ;  /* 0x0000006600667308 */ /* 0x000ff00000000800 */
[----:B------:R-:W0:Y:S08]  /*a500*/  MUFU.EX2 R94, R94 ;  /* 0x0000005e005e7308 */ /* 0x000e300000000800 */
[----:B------:R-:W-:Y:S08]  /*a510*/  MUFU.EX2 R99, R99 ;  /* 0x0000006300637308 */ /* 0x000ff00000000800 */
[----:B------:R-:W0:Y:S08]  /*a520*/  MUFU.EX2 R68, R127 ;  /* 0x0000007f00447308 */ /* 0x000e300000000800 */
[----:B------:R-:W-:Y:S08]  /*a530*/  MUFU.EX2 R69, R69 ;  /* 0x0000004500457308 */ /* 0x000ff00000000800 */
[----:B------:R-:W0:Y:S08]  /*a540*/  MUFU.EX2 R70, R70 ;  /* 0x0000004600467308 */ /* 0x000e300000000800 */
[----:B------:R-:W-:Y:S08]  /*a550*/  MUFU.EX2 R71, R71 ;  /* 0x0000004700477308 */ /* 0x000ff00000000800 */
[----:B------:R-:W0:Y:S01]  /*a560*/  MUFU.EX2 R72, R72 ;  /* 0x0000004800487308 */ /* 0x000e220000000800 */
[----:B------:R-:W-:Y:S01]  /*a570*/  FADD R57, R113, R54 ;  /* 0x0000003671397221 */ /* 0x000fe20000000000 */
[----:B------:R-:W-:-:S03]  /*a580*/  F2FP.BF16.F32.PACK_AB R32, R61, R60 ;  /* 0x0000003c3d20723e */ /* 0x000fc600000010ff */
[----:B------:R-:W-:Y:S01]  /*a590*/  FADD R60, R114, R57 ;  /* 0x00000039723c7221 */ /* 0x000fe20000000000 */
[----:B------:R-:W-:Y:S02]  /*a5a0*/  F2FP.BF16.F32.PACK_AB R13, R24, R22 ;  /* 0x00000016180d723e */ /* 0x000fe400000010ff */
[----:B------:R-:W-:Y:S01]  /*a5b0*/  F2FP.BF16.F32.PACK_AB R39, R75, R74 ;  /* 0x0000004a4b27723e */ /* 0x000fe200000010ff */
[----:B------:R-:W-:Y:S01]  /*a5c0*/  FADD R74, R115, R60 ;  /* 0x0000003c734a7221 */ /* 0x000fe20000000000 */
[----:B------:R-:W-:Y:S02]  /*a5d0*/  LOP3.LUT R73, R188, 0x60, RZ, 0x3c, !PT ;  /* 0x00000060bc497812 */ /* 0x000fe400078e3cff */
[----:B------:R-:W-:Y:S02]  /*a5e0*/  F2FP.BF16.F32.PACK_AB R22, R41, R40 ;  /* 0x000000282916723e */ /* 0x000fe400000010ff */
[----:B------:R-:W-:Y:S02]  /*a5f0*/  F2FP.BF16.F32.PACK_AB R24, R45, R44 ;  /* 0x0000002c2d18723e */ /* 0x000fe400000010ff */
[----:B------:R-:W-:-:S02]  /*a600*/  F2FP.BF16.F32.PACK_AB R26, R49, R48 ;  /* 0x00000030311a723e */ /* 0x000fc400000010ff */
[----:B------:R-:W-:Y:S02]  /*a610*/  F2FP.BF16.F32.PACK_AB R28, R53, R52 ;  /* 0x00000034351c723e */ /* 0x000fe400000010ff */
[----:B------:R-:W-:Y:S02]  /*a620*/  F2FP.BF16.F32.PACK_AB R31, R59, R58 ;  /* 0x0000003a3b1f723e */ /* 0x000fe400000010ff */
[----:B------:R-:W-:Y:S02]  /*a630*/  F2FP.BF16.F32.PACK_AB R33, R63, R62 ;  /* 0x0000003e3f21723e */ /* 0x000fe400000010ff */
[----:B------:R-:W-:Y:S02]  /*a640*/  F2FP.BF16.F32.PACK_AB R34, R65, R64 ;  /* 0x000000404122723e */ /* 0x000fe400000010ff */
[----:B------:R-:W-:Y:S02]  /*a650*/  F2FP.BF16.F32.PACK_AB R35, R67, R66 ;  /* 0x000000424323723e */ /* 0x000fe400000010ff */
[----:B------:R-:W-:-:S02]  /*a660*/  LOP3.LUT R75, R188, 0x70, RZ, 0x3c, !PT ;  /* 0x00000070bc4b7812 */ /* 0x000fc400078e3cff */
[----:B------:R-:W-:Y:S02]  /*a670*/  F2FP.BF16.F32.PACK_AB R40, R77, R76 ;  /* 0x0000004c4d28723e */ /* 0x000fe400000010ff */
[----:B------:R-:W-:Y:S02]  /*a680*/  F2FP.BF16.F32.PACK_AB R41, R79, R78 ;  /* 0x0000004e4f29723e */ /* 0x000fe400000010ff */
[----:B------:R-:W-:Y:S02]  /*a690*/  F2FP.BF16.F32.PACK_AB R42, R82, R81 ;  /* 0x00000051522a723e */ /* 0x000fe400000010ff */
        /* <DEDUP_REMOVED lines=17> */
[----:B0-----:R-:W-:Y:S02]  /*a7b0*/  F2FP.BF16.F32.PACK_AB R60, R105, R104 ;  /* 0x00000068693c723e */ /* 0x001fe400000010ff */
[----:B-1----:R-:W-:Y:S02]  /*a7c0*/  F2FP.BF16.F32.PACK_AB R61, R95, R93 ;  /* 0x0000005d5f3d723e */ /* 0x002fe400000010ff */
[----:B---3--:R-:W-:Y:S02]  /*a7d0*/  F2FP.BF16.F32.PACK_AB R62, R98, R97 ;  /* 0x00000061623e723e */ /* 0x008fe400000010ff */
[----:B----4-:R-:W-:-:S02]  /*a7e0*/  F2FP.BF16.F32.PACK_AB R63, R101, R100 ;  /* 0x00000064653f723e */ /* 0x010fc400000010ff */
[----:B------:R-:W-:Y:S02]  /*a7f0*/  F2FP.BF16.F32.PACK_AB R64, R94, R102 ;  /* 0x000000665e40723e */ /* 0x000fe400000010ff */
[----:B------:R-:W-:Y:S02]  /*a800*/  F2FP.BF16.F32.PACK_AB R65, R68, R99 ;  /* 0x000000634441723e */ /* 0x000fe400000010ff */
[----:B------:R-:W-:Y:S02]  /*a810*/  F2FP.BF16.F32.PACK_AB R66, R70, R69 ;  /* 0x000000454642723e */ /* 0x000fe400000010ff */
[----:B------:R-:W-:Y:S01]  /*a820*/  F2FP.BF16.F32.PACK_AB R67, R72, R71 ;  /* 0x000000474843723e */ /* 0x000fe200000010ff */
[----:B--2---:R0:W-:Y:S04]  /*a830*/  STS.U16 [R73+UR13+0x6300], R80 ;  /* 0x0063005049007988 */ /* 0x0041e8000800040d */
[----:B------:R0:W-:Y:S04]  /*a840*/  STS.U16 [R73+UR13+0x6700], R83 ;  /* 0x0067005349007988 */ /* 0x0001e8000800040d */
[----:B------:R0:W-:Y:S04]  /*a850*/  STS.U16 [R73+UR13+0x6b00], R85 ;  /* 0x006b005549007988 */ /* 0x0001e8000800040d */
[----:B------:R0:W-:Y:S01]  /*a860*/  STS.U16 [R73+UR13+0x6f00], R90 ;  /* 0x006f005a49007988 */ /* 0x0001e2000800040d */
[----:B------:R1:W-:Y:S03]  /*a870*/  STTM.x64 tmem[UR15+0xa0], R4 ;  /* 0x0000a004000079ed */ /* 0x0003e6000834000f */
[----:B------:R0:W-:Y:S04]  /*a880*/  STS.U16 [R75+UR13+0x6380], R92 ;  /* 0x0063805c4b007988 */ /* 0x0001e8000800040d */
[----:B------:R0:W-:Y:S04]  /*a890*/  STS.U16 [R75+UR13+0x6780], R96 ;  /* 0x006780604b007988 */ /* 0x0001e8000800040d */
[----:B-----5:R0:W-:Y:S04]  /*a8a0*/  STS.U16 [R75+UR13+0x6b80], R210 ;  /* 0x006b80d24b007988 */ /* 0x0201e8000800040d */
[----:B------:R0:W-:Y:S01]  /*a8b0*/  STS.U16 [R75+UR13+0x6f80], R211 ;  /* 0x006f80d34b007988 */ /* 0x0001e2000800040d */
[----:B------:R-:W2:Y:S02]  /*a8c0*/  FENCE.VIEW.ASYNC.T ;  /* 0x00000000000073c6 */ /* 0x000ea40000000200 */
[----:B--2---:R-:W-:Y:S06]  /*a8d0*/  BAR.SYNC.DEFER_BLOCKING 0x0 ;  /* 0x0000000000007b1d */ /* 0x004fec0000010000 */
[----:B------:R-:W2:Y:S01]  /*a8e0*/  LDTM.x32 R4, tmem[UR15] ;  /* 0x0000000f000479ee */ /* 0x000ea200082c0000 */
[----:B------:R-:W-:-:S04]  /*a8f0*/  FADD R103, R103, R74 ;  /* 0x0000004a67677221 */ /* 0x000fc80000000000 */
[----:B------:R-:W-:Y:S01]  /*a900*/  FADD R104, R104, R103 ;  /* 0x0000006768687221 */ /* 0x000fe20000000000 */
[----:B------:R-:W-:-:S03]  /*a910*/  NOP ;  /* 0x0000000000007918 */ /* 0x000fc60000000000 */
[----:B------:R-:W-:-:S04]  /*a920*/  FADD R104, R105, R104 ;  /* 0x0000006869687221 */ /* 0x000fc80000000000 */
[----:B------:R-:W-:-:S04]  /*a930*/  FADD R104, R93, R104 ;  /* 0x000000685d687221 */ /* 0x000fc80000000000 */
[----:B------:R-:W-:-:S04]  /*a940*/  FADD R104, R95, R104 ;  /* 0x000000685f687221 */ /* 0x000fc80000000000 */
[----:B------:R-:W-:-:S04]  /*a950*/  FADD R97, R97, R104 ;  /* 0x0000006861617221 */ /* 0x000fc80000000000 */
[----:B------:R-:W-:-:S04]  /*a960*/  FADD R97, R98, R97 ;  /* 0x0000006162617221 */ /* 0x000fc80000000000 */
[----:B------:R-:W-:-:S04]  /*a970*/  FADD R100, R100, R97 ;  /* 0x0000006164647221 */ /* 0x000fc80000000000 */
[----:B------:R-:W-:Y:S01]  /*a980*/  FADD R101, R101, R100 ;  /* 0x0000006465657221 */ /* 0x000fe20000000000 */
[----:B-1----:R-:W-:-:S04]  /*a990*/  FADD R36, -R0, R135 ;  /* 0x0000008700247221 */ /* 0x002fc80000000100 */
[----:B------:R-:W-:-:S04]  /*a9a0*/  FMUL R36, R36, 1.4426950216293334961 ;  /* 0x3fb8aa3b24247820 */ /* 0x000fc80000400000 */
[----:B------:R-:W2:Y:S02]  /*a9b0*/  MUFU.EX2 R37, R36 ;  /* 0x0000002400257308 */ /* 0x000ea40000000800 */
[C---:B--2---:R-:W-:Y:S01]  /*a9c0*/  FMUL R4, R37.reuse, R4 ;  /* 0x0000000425047220 */ /* 0x044fe20000400000 */
        /* <DEDUP_REMOVED lines=31> */
[----:B------:R0:W-:Y:S01]  /*abc0*/  STTM.x32 tmem[UR15], R4 ;  /* 0x00000004000079ed */ /* 0x0001e200082c000f */
[----:B------:R-:W1:Y:S02]  /*abd0*/  FENCE.VIEW.ASYNC.T ;  /* 0x00000000000073c6 */ /* 0x000e640000000200 */
[----:B-1----:R-:W-:Y:S01]  /*abe0*/  BAR.SYNC.DEFER_BLOCKING 0x0 ;  /* 0x0000000000007b1d */ /* 0x002fe20000010000 */
[----:B------:R-:W-:-:S05]  /*abf0*/  FADD R101, R102, R101 ;  /* 0x0000006566657221 */ /* 0x000fca0000000000 */
[----:B------:R1:W-:Y:S06]  /*ac00*/  MEMBAR.ALL.CTA ;  /* 0x0000000000007992 */ /* 0x0003ec0000008000 */
[----:B-1----:R-:W1:Y:S01]  /*ac10*/  FENCE.VIEW.ASYNC.S ;  /* 0x00000000000073c6 */ /* 0x002e620000000000 */
[----:B------:R-:W-:-:S04]  /*ac20*/  FADD R94, R94, R101 ;  /* 0x000000655e5e7221 */ /* 0x000fc80000000000 */
[----:B------:R-:W-:-:S04]  /*ac30*/  FADD R99, R99, R94 ;  /* 0x0000005e63637221 */ /* 0x000fc80000000000 */
[----:B------:R-:W-:-:S04]  /*ac40*/  FADD R68, R68, R99 ;  /* 0x0000006344447221 */ /* 0x000fc80000000000 */
[----:B------:R-:W-:-:S04]  /*ac50*/  FADD R69, R69, R68 ;  /* 0x0000004445457221 */ /* 0x000fc80000000000 */
[----:B------:R-:W-:Y:S01]  /*ac60*/  FADD R70, R70, R69 ;  /* 0x0000004546467221 */ /* 0x000fe20000000000 */
[----:B------:R-:W-:-:S03]  /*ac70*/  ULEA UR17, UR23, UR13, 0x3 ;  /* 0x0000000d17117291 */ /* 0x000fc6000f8e18ff */
[----:B------:R-:W-:Y:S01]  /*ac80*/  FADD R71, R71, R70 ;  /* 0x0000004647477221 */ /* 0x000fe20000000000 */
[----:B------:R-:W-:-:S03]  /*ac90*/  UIADD3 UR17, UPT, UPT, UR17, 0x8000, URZ ;  /* 0x0000800011117890 */ /* 0x000fc6000fffe0ff */
[----:B------:R-:W-:Y:S01]  /*aca0*/  FADD R72, R72, R71 ;  /* 0x0000004748487221 */ /* 0x000fe20000000000 */
[----:B------:R-:W-:Y:S01]  /*acb0*/  UMOV UR7, UR8 ;  /* 0x0000000800077c82 */ /* 0x000fe20008000000 */
[----:B-1----:R-:W-:Y:S06]  /*acc0*/  BAR.SYNC.DEFER_BLOCKING 0x0 ;  /* 0x0000000000007b1d */ /* 0x002fec0000010000 */
[----:B------:R-:W-:Y:S05]  /*acd0*/  BRA.U UP1, `(.L_x_16) ;  /* 0x0000000101947547 */ /* 0x000fea000b800000 */
[----:B------:R-:W-:Y:S02]  /*ace0*/  UIADD3 UR27, UPT, UPT, UR14, 0xa8, URZ ;  /* 0x000000a80e1b7890 */ /* 0x000fe4000fffe0ff */
[----:B------:R-:W-:Y:S02]  /*acf0*/  UIADD3 UR51, UPT, UPT, UR14, 0xb0, URZ ;  /* 0x000000b00e337890 */ /* 0x000fe4000fffe0ff */
[----:B------:R-:W-:Y:S02]  /*ad00*/  UIADD3 UR62, UPT, UPT, UR14, 0xb8, URZ ;  /* 0x000000b80e3e7890 */ /* 0x000fe4000fffe0ff */
[----:B------:R-:W-:Y:S02]  /*ad10*/  UIADD3 UR63, UPT, UPT, UR14, 0xc0, URZ ;  /* 0x000000c00e3f7890 */ /* 0x000fe4000fffe0ff */
[----:B------:R-:W-:Y:S02]  /*ad20*/  UIADD3 UR64, UPT, UPT, UR14, 0xc8, URZ ;  /* 0x000000c80e407890 */ /* 0x000fe4000fffe0ff */
[----:B------:R-:W-:Y:S01]  /*ad30*/  UIADD3 UR65, UPT, UPT, UR14, 0xd0, URZ ;  /* 0x000000d00e417890 */ /* 0x000fe2000fffe0ff */
[----:B------:R-:W-:Y:S01]  /*ad40*/  UMOV UR10, 0x0 ;  /* 0x00000000000a7882 */ /* 0x000fe20000000000 */
[----:B------:R-:W-:Y:S01]  /*ad50*/  UMOV UR11, 0x8080490 ;  /* 0x08080490000b7882 */ /* 0x000fe20000000000 */
[----:B------:R-:W-:Y:S01]  /*ad60*/  UMOV UR25, 0x40004040 ;  /* 0x4000404000197882 */ /* 0x000fe20000000000 */
[----:B------:R-:W-:-:S02]  /*ad70*/  UIADD3 UR66, UPT, UPT, UR14, 0xd8, URZ ;  /* 0x000000d80e427890 */ /* 0x000fc4000fffe0ff */
[----:B------:R1:W-:Y:S01]  /*ad80*/  UTCHMMA tmem[UR21], gdesc[UR24], tmem[UR14], tmem[UR10], idesc[UR11], UPT ;  /* 0x00ff0a18150079ea */ /* 0x0003e2000b80000e */
[----:B------:R-:W-:Y:S01]  /*ad90*/  UMOV UR28, 0x0 ;  /* 0x00000000001c7882 */ /* 0x000fe20000000000 */
        /* <DEDUP_REMOVED lines=14> */
[----:B------:R-:W-:Y:S01]  /*ae80*/  UMOV UR8, UR17 ;  /* 0x0000001100087c82 */ /* 0x000fe20008000000 */
[----:B------:R-:W-:Y:S01]  /*ae90*/  UMOV UR9, URZ ;  /* 0x000000ff00097c82 */ /* 0x000fe20008000000 */
[----:B------:R1:W-:Y:S01]  /*aea0*/  UTCHMMA tmem[UR63], gdesc[UR42], tmem[UR14], tmem[UR54], idesc[UR55], UPT ;  /* 0x00ff362a3f0079ea */ /* 0x0003e2000b80000e */
[----:B------:R-:W-:Y:S01]  /*aeb0*/  UMOV UR60, 0x0 ;  /* 0x00000000003c7882 */ /* 0x000fe20000000000 */
[----:B------:R-:W-:Y:S01]  /*aec0*/  UMOV UR61, 0x8080490 ;  /* 0x08080490003d7882 */ /* 0x000fe20000000000 */
[----:B------:R1:W-:Y:S01]  /*aed0*/  UTCHMMA tmem[UR64], gdesc[UR44], tmem[UR14], tmem[UR56], idesc[UR57], UPT ;  /* 0x00ff382c400079ea */ /* 0x0003e2000b80000e */
[----:B------:R-:W-:Y:S01]  /*aee0*/  UMOV UR8, UR8 ;  /* 0x0000000800087c82 */ /* 0x000fe20008000000 */
[----:B------:R1:W-:Y:S01]  /*aef0*/  UTCHMMA tmem[UR65], gdesc[UR46], tmem[UR14], tmem[UR58], idesc[UR59], UPT ;  /* 0x00ff3a2e410079ea */ /* 0x0003e2000b80000e */
[----:B------:R1:W-:Y:S01]  /*af00*/  UTCHMMA tmem[UR66], gdesc[UR48], tmem[UR14], tmem[UR60], idesc[UR61], UPT ;  /* 0x00ff3c30420079ea */ /* 0x0003e2000b80000e */
[----:B------:R1:W-:Y:S01]  /*af10*/  UTCBAR [UR8], URZ ;  /* 0x000000ff080073e9 */ /* 0x0003e200080000ff */
[----:B------:R-:W-:Y:S01]  /*af20*/  NOP ;  /* 0x0000000000007918 */ /* 0x000fe20000000000 */
.L_x_16:
[----:B------:R-:W-:Y:S01]  /*af30*/  UIADD3 UR23, UPT, UPT, UR23, 0x1, URZ ;  /* 0x0000000117177890 */ /* 0x000fe2000fffe0ff */
[----:B------:R-:W-:Y:S01]  /*af40*/  FFMA R134, R37, R134, R72 ;  /* 0x0000008625867223 */ /* 0x000fe20000000048 */
[----:B------:R-:W-:Y:S01]  /*af50*/  UIADD3 UR6, UPT, UPT, UR6, 0x80, URZ ;  /* 0x0000008006067890 */ /* 0x000fe2000fffe0ff */
[----:B------:R-:W-:Y:S01]  /*af60*/  IADD3 R3, PT, PT, R3, UR22, RZ ;  /* 0x0000001603037c10 */ /* 0x000fe2000fffe0ff */
[----:B------:R-:W-:Y:S01]  /*af70*/  UISETP.GT.AND UP2, UPT, UR23, 0x1, UPT ;  /* 0x000000011700788c */ /* 0x000fe2000bf44270 */
[----:B------:R-:W-:Y:S02]  /*af80*/  IADD3 R2, PT, PT, R252, R2, RZ ;  /* 0x00000002fc027210 */ /* 0x000fe40007ffe0ff */
[----:B0-----:R-:W-:Y:S01]  /*af90*/  MOV R26, UR7 ;  /* 0x00000007001a7c02 */ /* 0x001fe20008000f00 */
[----:B-1----:R-:W-:Y:S01]  /*afa0*/  USEL UR8, URZ, 0x1, !UP2 ;  /* 0x00000001ff087887 */ /* 0x002fe2000d000000 */
[----:B------:R-:W-:Y:S01]  /*afb0*/  MOV R135, R0 ;  /* 0x0000000000877202 */ /* 0x000fe20000000f00 */
[----:B------:R-:W-:-:S02]  /*afc0*/  USEL UR23, UR23, URZ, !UP2 ;  /* 0x000000ff17177287 */ /* 0x000fc4000d000000 */
[----:B------:R-:W-:Y:S02]  /*afd0*/  UISETP.GE.AND UP2, UPT, UR6, UR20, UPT ;  /* 0x000000140600728c */ /* 0x000fe4000bf46270 */
[----:B------:R-:W-:-:S07]  /*afe0*/  ULOP3.LUT UR8, UR7, UR8, URZ, 0x3c, !UPT ;  /* 0x0000000807087292 */ /* 0x000fce000f8e3cff */
[----:B------:R-:W-:Y:S05]  /*aff0*/  BRA.U !UP2, `(.L_x_17) ;  /* 0xffffffb90a5c7547 */ /* 0x000fea000b83ffff */
.L_x_12:
[C---:B------:R-:W-:Y:S01]  /*b000*/  FMUL R2, R134.reuse, 8388608 ;  /* 0x4b00000086027820 */ /* 0x040fe20000400000 */
[C---:B------:R-:W-:Y:S01]  /*b010*/  FSETP.GEU.AND P5, PT, R134.reuse, 1.175494350822287508e-38, PT ;  /* 0x008000008600780b */ /* 0x040fe20003fae000 */
[----:B------:R-:W0:Y:S01]  /*b020*/  LDCU UR6, c[0x0][0x3f0] ;  /* 0x00007e00ff0677ac */ /* 0x000e220008000800 */
[----:B-1----:R-:W-:Y:S01]  /*b030*/  HFMA2 R5, -RZ, RZ, 1.443359375, -0.2030029296875 ;  /* 0x3dc6b27fff057431 */ /* 0x002fe200000001ff */
[----:B------:R-:W-:Y:S02]  /*b040*/  FSETP.GEU.AND P2, PT, |R134|, 1.175494350822287508e-38, PT ;  /* 0x008000008600780b */ /* 0x000fe40003f4e200 */
[----:B------:R-:W-:Y:S01]  /*b050*/  FSEL R42, R2, R134, !P5 ;  /* 0x00000086022a7208 */ /* 0x000fe20006800000 */
[----:B------:R-:W1:Y:S01]  /*b060*/  LDCU.64 UR4, c[0x0][0x3e0] ;  /* 0x00007c00ff0477ac */ /* 0x000e620008000a00 */
[----:B------:R-:W-:Y:S02]  /*b070*/  FSETP.GT.AND P3, PT, |R134|, 8.50705917302346158658e+37, PT ;  /* 0x7e8000008600780b */ /* 0x000fe40003f64200 */
[----:B------:R-:W-:-:S04]  /*b080*/  IADD3 R2, PT, PT, R42, -0x3f3504f3, RZ ;  /* 0xc0cafb0d2a027810 */ /* 0x000fc80007ffe0ff */
[----:B------:R-:W-:-:S04]  /*b090*/  LOP3.LUT R3, R2, 0xff800000, RZ, 0xc0, !PT ;  /* 0xff80000002037812 */ /* 0x000fc800078ec0ff */
[----:B------:R-:W-:Y:S01]  /*b0a0*/  IADD3 R2, PT, PT, R42, -R3, RZ ;  /* 0x800000032a027210 */ /* 0x000fe20007ffe0ff */
[----:B0-----:R-:W-:-:S04]  /*b0b0*/  UISETP.GE.AND UP0, UPT, UR6, 0x1, UPT ;  /* 0x000000010600788c */ /* 0x001fc8000bf06270 */
[----:B------:R-:W-:-:S04]  /*b0c0*/  FADD R36, R2, -1 ;  /* 0xbf80000002247421 */ /* 0x000fc80000000000 */
[----:B------:R-:W-:-:S04]  /*b0d0*/  FFMA.FTZ R5, R36, R5, -0.16845393180847167969 ;  /* 0xbe2c7f3024057423 */ /* 0x000fc80000010005 */
[----:B------:R-:W-:-:S04]  /*b0e0*/  FFMA.FTZ R5, R36, R5, 0.1716887056827545166 ;  /* 0x3e2fcf2a24057423 */ /* 0x000fc80000010005 */
[----:B------:R-:W-:-:S04]  /*b0f0*/  FFMA.FTZ R5, R36, R5, -0.17900948226451873779 ;  /* 0xbe374e4324057423 */ /* 0x000fc80000010005 */
[----:B------:R-:W-:-:S04]  /*b100*/  FFMA.FTZ R5, R36, R5, 0.20512372255325317383 ;  /* 0x3e520bf424057423 */ /* 0x000fc80000010005 */
[----:B------:R-:W-:Y:S01]  /*b110*/  FFMA.FTZ R5, R36, R5, -0.24046532809734344482 ;  /* 0xbe763c8b24057423 */ /* 0x000fe20000010005 */
[----:B-1----:R-:W-:Y:S06]  /*b120*/  BRA.U !UP0, `(.L_x_18) ;  /* 0x0000000108107547 */ /* 0x002fec000b800000 */
[----:B------:R-:W-:-:S06]  /*b130*/  USHF.L.U32 UR7, UR7, 0x1f, URZ ;  /* 0x0000001f07077899 */ /* 0x000fcc00080006ff */
[----:B------:R-:W-:-:S04]  /*b140*/  MOV R2, UR7 ;  /* 0x0000000700027c02 */ /* 0x000fc80008000f00 */
[----:B------:R-:W0:Y:S02]  /*b150*/  SYNCS.PHASECHK.TRANS64.TRYWAIT P4, [UR17], R2 ;  /* 0x00000002ff0075a7 */ /* 0x000e240008081111 */
[----:B0-----:R-:W-:Y:S05]  /*b160*/  @!P4 BRA `(.L_x_19) ;  /* 0x0000001400c8c947 */ /* 0x001fea0003800000 */
.L_x_18:
[----:B------:R-:W0:Y:S01]  /*b170*/  S2R R38, SR_TID.X ;  /* 0x0000000000267919 */ /* 0x000e220000002100 */
[----:B------:R-:W-:Y:S01]  /*b180*/  FFMA.FTZ R5, R36, R5, 0.28857114911079406738 ;  /* 0x3e93bf9924057423 */ /* 0x000fe20000010005 */
[----:B------:R-:W1:Y:S01]  /*b190*/  LDC.64 R40, c[0x0][0x398] ;  /* 0x0000e600ff287b82 */ /* 0x000e620000000a00 */
[----:B------:R-:W-:-:S07]  /*b1a0*/  @P3 FMUL R134, R134, 0.25 ;  /* 0x3e80000086863820 */ /* 0x000fce0000400000 */
[----:B------:R-:W-:Y:S01]  /*b1b0*/  BAR.SYNC.DEFER_BLOCKING 0x0 ;  /* 0x0000000000007b1d */ /* 0x000fe20000010000 */
[----:B------:R-:W-:Y:S01]  /*b1c0*/  FFMA.FTZ R37, R36, R5, -0.36067417263984680176 ;  /* 0xbeb8aa4924257423 */ /* 0x000fe20000010005 */
[----:B------:R-:W-:Y:S01]  /*b1d0*/  ISETP.GE.U32.AND P6, PT, R42, 0x7f800000, PT ;  /* 0x7f8000002a00780c */ /* 0x000fe20003fc6070 */
[----:B------:R-:W-:Y:S01]  /*b1e0*/  UIMAD UR4, UR12, UR4, URZ ;  /* 0x000000040c0472a4 */ /* 0x000fe2000f8e02ff */
[----:B------:R-:W-:Y:S01]  /*b1f0*/  FSEL R2, RZ, -23, P5 ;  /* 0xc1b80000ff027808 */ /* 0x000fe20002800000 */
[----:B------:R-:W-:Y:S01]  /*b200*/  FFMA.FTZ R37, R36, R37, 0.48089820146560668945 ;  /* 0x3ef6384a24257423 */ /* 0x000fe20000010025 */
[----:B------:R-:W-:Y:S01]  /*b210*/  I2FP.F32.S32 R3, R3 ;  /* 0x0000000300037245 */ /* 0x000fe20000201400 */
[----:B------:R-:W-:Y:S01]  /*b220*/  @!P2 FMUL R134, R134, 16777216 ;  /* 0x4b8000008686a820 */ /* 0x000fe20000400000 */
[----:B------:R-:W2:Y:S01]  /*b230*/  S2R R96, SR_CTAID.X ;  /* 0x0000000000607919 */ /* 0x000ea20000002500 */
[C---:B------:R-:W-:Y:S01]  /*b240*/  FFMA.FTZ R37, R36.reuse, R37, -0.72134751081466674805 ;  /* 0xbf38aa3b24257423 */ /* 0x040fe20000010025 */
[----:B------:R-:W3:Y:S01]  /*b250*/  LDC R101, c[0x0][0x3e8] ;  /* 0x0000fa00ff657b82 */ /* 0x000ee20000000800 */
[----:B------:R-:W4:Y:S01]  /*b260*/  MUFU.RCP R39, R134 ;  /* 0x0000008600277308 */ /* 0x000f220000001000 */
[----:B------:R-:W-:Y:S01]  /*b270*/  FFMA.FTZ R2, R3, 1.1920928955078125e-07, R2 ;  /* 0x3400000003027823 */ /* 0x000fe20000010002 */
[----:B------:R-:W-:-:S04]  /*b280*/  FMUL R37, R36, R37 ;  /* 0x0000002524257220 */ /* 0x000fc80000400000 */
[----:B------:R-:W-:-:S04]  /*b290*/  FMUL R37, R36, R37 ;  /* 0x0000002524257220 */ /* 0x000fc80000400000 */
[----:B------:R-:W-:Y:S01]  /*b2a0*/  FFMA.FTZ R37, R36, 1.4426950216293334961, R37 ;  /* 0x3fb8aa3b24257823 */ /* 0x000fe20000010025 */
[----:B------:R-:W5:Y:S02]  /*b2b0*/  @!P1 SYNCS.CCTL.IV [UR13+0x8000] ;  /* 0x00800000ff0099b1 */ /* 0x000f64000800000d */
[----:B-----5:R-:W-:Y:S01]  /*b2c0*/  BAR.SYNC.DEFER_BLOCKING 0x0 ;  /* 0x0000000000007b1d */ /* 0x020fe20000010000 */
[----:B------:R-:W-:Y:S01]  /*b2d0*/  FADD R37, R2, R37 ;  /* 0x0000002502257221 */ /* 0x000fe20000000000 */
[----:B0-----:R-:W-:-:S04]  /*b2e0*/  LOP3.LUT R98, R38, 0x7f, RZ, 0xc0, !PT ;  /* 0x0000007f26627812 */ /* 0x001fc800078ec0ff */
[----:B------:R-:W0:Y:S01]  /*b2f0*/  LDTM.x32 R4, tmem[UR15] ;  /* 0x0000000f000479ee */ /* 0x000e2200082c0000 */
[C---:B---3--:R-:W-:Y:S01]  /*b300*/  IMAD R119, R101.reuse, 0x38, RZ ;  /* 0x0000003865777824 */ /* 0x048fe200078e02ff */
[CC--:B------:R-:W-:Y:S01]  /*b310*/  LEA R47, R101.reuse, -R101.reuse, 0x4 ;  /* 0x80000065652f7211 */ /* 0x0c0fe200078e20ff */
[C---:B------:R-:W-:Y:S01]  /*b320*/  IMAD R45, R101.reuse, 0x1c, RZ ;  /* 0x0000001c652d7824 */ /* 0x040fe200078e02ff */
[CC--:B------:R-:W-:Y:S01]  /*b330*/  LEA R51, R101.reuse, R101.reuse, 0x4 ;  /* 0x0000006565337211 */ /* 0x0c0fe200078e20ff */
[C---:B------:R-:W-:Y:S01]  /*b340*/  IMAD R115, R101.reuse, 0x34, RZ ;  /* 0x0000003465737824 */ /* 0x040fe200078e02ff */
[C---:B------:R-:W-:Y:S01]  /*b350*/  SHF.L.U32 R49, R101.reuse, 0x4, RZ ;  /* 0x0000000465317819 */ /* 0x040fe200000006ff */
[C---:B------:R-:W-:Y:S01]  /*b360*/  IMAD R109, R101.reuse, 0x2c, RZ ;  /* 0x0000002c656d7824 */ /* 0x040fe200078e02ff */
[----:B--2---:R-:W-:Y:S01]  /*b370*/  LEA R96, R96, R98, 0x7 ;  /* 0x0000006260607211 */ /* 0x004fe200078e38ff */
[C---:B------:R-:W-:Y:S01]  /*b380*/  IMAD R61, R101.reuse, 0x1a, RZ ;  /* 0x0000001a653d7824 */ /* 0x040fe200078e02ff */
[C---:B------:R-:W-:Y:S01]  /*b390*/  LEA R71, R101.reuse, -R101, 0x5 ;  /* 0x8000006565477211 */ /* 0x040fe200078e28ff */
[----:B------:R-:W-:-:S02]  /*b3a0*/  IMAD R69, R101, 0x1e, RZ ;  /* 0x0000001e65457824 */ /* 0x000fc400078e02ff */
[----:B------:R-:W-:Y:S01]  /*b3b0*/  IMAD R38, R96, UR5, RZ ;  /* 0x0000000560267c24 */ /* 0x000fe2000f8e02ff */
[----:B------:R-:W-:Y:S01]  /*b3c0*/  USHF.L.U32 UR5, UR4, 0x1, URZ ;  /* 0x0000000104057899 */ /* 0x000fe200080006ff */
[C---:B------:R-:W-:Y:S01]  /*b3d0*/  IMAD R123, R101.reuse, 0x3c, RZ ;  /* 0x0000003c657b7824 */ /* 0x040fe200078e02ff */
[----:B------:R-:W2:Y:S01]  /*b3e0*/  @!P1 SYNCS.CCTL.IV [UR13+0x8008] ;  /* 0x00800800ff0099b1 */ /* 0x000ea2000800000d */
[----:B------:R-:W-:Y:S01]  /*b3f0*/  IMAD R103, R101, 0x22, RZ ;  /* 0x0000002265677824 */ /* 0x000fe200078e02ff */
[C---:B------:R-:W-:Y:S01]  /*b400*/  SHF.L.U32 R3, R38.reuse, 0x1, RZ ;  /* 0x0000000126037819 */ /* 0x040fe200000006ff */
[----:B------:R-:W-:Y:S01]  /*b410*/  IMAD.HI R38, R38, 0x2, RZ ;  /* 0x0000000226267827 */ /* 0x000fe200078e02ff */
[----:B------:R-:W-:Y:S02]  /*b420*/  NOP ;  /* 0x0000000000007918 */ /* 0x000fe40000000000 */
[----:B-1----:R-:W-:Y:S01]  /*b430*/  IADD3 R2, P4, P5, R3, UR5, R40 ;  /* 0x0000000503027c10 */ /* 0x002fe2000fd9e028 */
[----:B------:R-:W-:Y:S01]  /*b440*/  UIMAD.WIDE UR4, UR4, 0x2, URZ ;  /* 0x00000002040478a5 */ /* 0x000fe2000f8e02ff */
[----:B------:R-:W-:Y:S01]  /*b450*/  @P6 MOV R3, 0x7f800000 ;  /* 0x7f80000000036802 */ /* 0x000fe20000000f00 */
[----:B0-----:R-:W-:Y:S01]  /*b460*/  @P3 FMUL R6, R6, 0.25 ;  /* 0x3e80000006063820 */ /* 0x001fe20000400000 */
[----:B------:R-:W-:Y:S01]  /*b470*/  @P3 FMUL R7, R7, 0.25 ;  /* 0x3e80000007073820 */ /* 0x000fe20000400000 */
[----:B------:R-:W-:Y:S01]  /*b480*/  @P3 FMUL R23, R23, 0.25 ;  /* 0x3e80000017173820 */ /* 0x000fe20000400000 */
[----:B------:R-:W-:Y:S01]  /*b490*/  @P3 FMUL R4, R4, 0.25 ;  /* 0x3e80000004043820 */ /* 0x000fe20000400000 */
[C---:B------:R-:W-:Y:S01]  /*b4a0*/  @P6 FFMA.FTZ R37, R42.reuse, R3, +INF ;  /* 0x7f8000002a256423 */ /* 0x040fe20000010003 */
[----:B------:R-:W-:Y:S01]  /*b4b0*/  FSETP.NEU.AND P6, PT, R42, RZ, PT ;  /* 0x000000ff2a00720b */ /* 0x000fe20003fcd000 */
[----:B------:R-:W-:Y:S01]  /*b4c0*/  @!P2 FMUL R6, R6, 16777216 ;  /* 0x4b8000000606a820 */ /* 0x000fe20000400000 */
[----:B------:R-:W-:Y:S01]  /*b4d0*/  @!P2 FMUL R7, R7, 16777216 ;  /* 0x4b8000000707a820 */ /* 0x000fe20000400000 */
[----:B------:R-:W-:Y:S01]  /*b4e0*/  @P3 FMUL R5, R5, 0.25 ;  /* 0x3e80000005053820 */ /* 0x000fe20000400000 */
[----:B------:R-:W-:Y:S01]  /*b4f0*/  @P3 FMUL R9, R9, 0.25 ;  /* 0x3e80000009093820 */ /* 0x000fe20000400000 */
[----:B------:R-:W-:Y:S01]  /*b500*/  FSEL R37, R37, -INF , P6 ;  /* 0xff80000025257808 */ /* 0x000fe20003000000 */
[C---:B----4-:R-:W-:Y:S01]  /*b510*/  FMUL R6, R39.reuse, R6 ;  /* 0x0000000627067220 */ /* 0x050fe20000400000 */
[----:B------:R-:W-:Y:S01]  /*b520*/  FMUL R7, R39, R7 ;  /* 0x0000000727077220 */ /* 0x000fe20000400000 */
[----:B------:R-:W-:Y:S01]  /*b530*/  @P3 FMUL R29, R29, 0.25 ;  /* 0x3e8000001d1d3820 */ /* 0x000fe20000400000 */
[----:B------:R-:W-:Y:S01]  /*b540*/  IADD3.X R3, PT, PT, R38, UR5, R41, P4, P5 ;  /* 0x0000000526037c10 */ /* 0x000fe2000a7ea429 */
[----:B------:R-:W-:Y:S01]  /*b550*/  @!P2 FMUL R23, R23, 16777216 ;  /* 0x4b8000001717a820 */ /* 0x000fe20000400000 */
[----:B------:R-:W-:Y:S01]  /*b560*/  @!P2 FMUL R4, R4, 16777216 ;  /* 0x4b8000000404a820 */ /* 0x000fe20000400000 */
[----:B------:R-:W-:Y:S01]  /*b570*/  @!P2 FMUL R5, R5, 16777216 ;  /* 0x4b8000000505a820 */ /* 0x000fe20000400000 */
[----:B------:R-:W-:Y:S01]  /*b580*/  @P3 FMUL R27, R27, 0.25 ;  /* 0x3e8000001b1b3820 */ /* 0x000fe20000400000 */
[----:B------:R-:W-:Y:S01]  /*b590*/  @P3 FMUL R28, R28, 0.25 ;  /* 0x3e8000001c1c3820 */ /* 0x000fe20000400000 */
[----:B------:R-:W-:Y:S01]  /*b5a0*/  @!P2 FMUL R9, R9, 16777216 ;  /* 0x4b8000000909a820 */ /* 0x000fe20000400000 */
[----:B------:R-:W-:-:S02]  /*b5b0*/  IMAD R41, R101, 0x30, RZ ;  /* 0x0000003065297824 */ /* 0x000fc400078e02ff */
[----:B------:R-:W-:Y:S01]  /*b5c0*/  @P3 FMUL R17, R17, 0.25 ;  /* 0x3e80000011113820 */ /* 0x000fe20000400000 */
[----:B------:R-:W-:Y:S01]  /*b5d0*/  @P3 FMUL R22, R22, 0.25 ;  /* 0x3e80000016163820 */ /* 0x000fe20000400000 */
[----:B------:R-:W-:Y:S01]  /*b5e0*/  FFMA R67, R37, 0.69314718246459960938, R0 ;  /* 0x3f31721825437823 */ /* 0x000fe20000000000 */
[----:B------:R-:W-:Y:S01]  /*b5f0*/  @!P2 FMUL R29, R29, 16777216 ;  /* 0x4b8000001d1da820 */ /* 0x000fe20000400000 */
[----:B------:R-:W-:Y:S01]  /*b600*/  F2FP.BF16.F32.PACK_AB R0, R7, R6 ;  /* 0x000000060700723e */ /* 0x000fe200000010ff */
[----:B------:R-:W-:Y:S01]  /*b610*/  @P3 FMUL R10, R10, 0.25 ;  /* 0x3e8000000a0a3820 */ /* 0x000fe20000400000 */
[----:B------:R-:W-:Y:S01]  /*b620*/  FMUL R87, R39, R23 ;  /* 0x0000001727577220 */ /* 0x000fe20000400000 */
[----:B------:R-:W-:Y:S02]  /*b630*/  IMAD R7, R101, 0x18, RZ ;  /* 0x0000001865077824 */ /* 0x000fe400078e02ff */
[C---:B------:R-:W-:Y:S01]  /*b640*/  FMUL R4, R39.reuse, R4 ;  /* 0x0000000427047220 */ /* 0x040fe20000400000 */
[----:B------:R-:W-:Y:S01]  /*b650*/  FMUL R5, R39, R5 ;  /* 0x0000000527057220 */ /* 0x000fe20000400000 */
[----:B------:R-:W-:Y:S01]  /*b660*/  @P3 FMUL R8, R8, 0.25 ;  /* 0x3e80000008083820 */ /* 0x000fe20000400000 */
        /* <DEDUP_REMOVED lines=19> */
[----:B------:R-:W-:Y:S01]  /*b7a0*/  @!P2 FMUL R27, R27, 16777216 ;  /* 0x4b8000001b1ba820 */ /* 0x000fe20000400000 */
[----:B------:R-:W-:Y:S01]  /*b7b0*/  @!P2 FMUL R28, R28, 16777216 ;  /* 0x4b8000001c1ca820 */ /* 0x000fe20000400000 */
[----:B------:R-:W-:Y:S01]  /*b7c0*/  FMUL R73, R39, R9 ;  /* 0x0000000927497220 */ /* 0x000fe20000400000 */
[----:B------:R-:W-:-:S02]  /*b7d0*/  IMAD R23, R101, 0xc, RZ ;  /* 0x0000000c65177824 */ /* 0x000fc400078e02ff */
[----:B------:R-:W-:Y:S01]  /*b7e0*/  @!P2 FMUL R17, R17, 16777216 ;  /* 0x4b8000001111a820 */ /* 0x000fe20000400000 */
[----:B------:R-:W-:Y:S01]  /*b7f0*/  @!P2 FMUL R22, R22, 16777216 ;  /* 0x4b8000001616a820 */ /* 0x000fe20000400000 */
[----:B------:R-:W-:Y:S01]  /*b800*/  IMAD R9, R101, 0x6, RZ ;  /* 0x0000000665097824 */ /* 0x000fe200078e02ff */
[----:B------:R-:W-:Y:S01]  /*b810*/  IADD3 R6, P3, PT, R41, R2, RZ ;  /* 0x0000000229067210 */ /* 0x000fe20007f7e0ff */
[----:B------:R-:W-:Y:S01]  /*b820*/  FMUL R93, R39, R29 ;  /* 0x0000001d275d7220 */ /* 0x000fe20000400000 */
[----:B------:R-:W-:Y:S01]  /*b830*/  @!P2 FMUL R10, R10, 16777216 ;  /* 0x4b8000000a0aa820 */ /* 0x000fe20000400000 */
[----:B------:R-:W-:Y:S02]  /*b840*/  IMAD R29, R101, 0x24, RZ ;  /* 0x00000024651d7824 */ /* 0x000fe400078e02ff */
[C---:B------:R-:W-:Y:S01]  /*b850*/  FMUL R91, R39.reuse, R27 ;  /* 0x0000001b275b7220 */ /* 0x040fe20000400000 */
[----:B------:R-:W-:Y:S01]  /*b860*/  FMUL R86, R39, R28 ;  /* 0x0000001c27567220 */ /* 0x000fe20000400000 */
[----:B------:R-:W-:Y:S01]  /*b870*/  IADD3 R40, P6, PT, R7, R2, RZ ;  /* 0x0000000207287210 */ /* 0x000fe20007fde0ff */
[----:B------:R-:W-:Y:S01]  /*b880*/  @!P2 FMUL R8, R8, 16777216 ;  /* 0x4b8000000808a820 */ /* 0x000fe20000400000 */
[----:B------:R-:W-:Y:S01]  /*b890*/  F2FP.BF16.F32.PACK_AB R94, R5, R4 ;  /* 0x00000004055e723e */ /* 0x000fe200000010ff */
[C---:B------:R-:W-:Y:S01]  /*b8a0*/  FMUL R81, R39.reuse, R17 ;  /* 0x0000001127517220 */ /* 0x040fe20000400000 */
[----:B------:R-:W-:Y:S01]  /*b8b0*/  FMUL R80, R39, R22 ;  /* 0x0000001627507220 */ /* 0x000fe20000400000 */
[----:B------:R-:W-:Y:S01]  /*b8c0*/  IMAD R27, R101, 0x14, RZ ;  /* 0x00000014651b7824 */ /* 0x000fe200078e02ff */
[-C--:B------:R-:W-:Y:S01]  /*b8d0*/  IADD3 R28, P5, PT, R23, R2.reuse, RZ ;  /* 0x00000002171c7210 */ /* 0x080fe20007fbe0ff */
[----:B------:R-:W-:Y:S01]  /*b8e0*/  IMAD R37, R101, 0x28, RZ ;  /* 0x0000002865257824 */ /* 0x000fe200078e02ff */
[----:B------:R-:W-:Y:S01]  /*b8f0*/  LEA.HI.X.SX32 R7, R7, R3, 0x1, P3 ;  /* 0x0000000307077211 */ /* 0x000fe200018f0eff */
[----:B------:R-:W-:Y:S01]  /*b900*/  @!P2 FMUL R11, R11, 16777216 ;  /* 0x4b8000000b0ba820 */ /* 0x000fe20000400000 */
[----:B------:R-:W-:Y:S01]  /*b910*/  @!P2 FMUL R26, R26, 16777216 ;  /* 0x4b8000001a1aa820 */ /* 0x000fe20000400000 */
[----:B------:R-:W-:Y:S01]  /*b920*/  @!P2 FMUL R31, R31, 16777216 ;  /* 0x4b8000001f1fa820 */ /* 0x000fe20000400000 */
[C---:B------:R-:W-:Y:S01]  /*b930*/  LEA R5, R101.reuse, R101, 0x1 ;  /* 0x0000006565057211 */ /* 0x040fe200078e08ff */
[----:B------:R-:W-:Y:S01]  /*b940*/  IMAD R17, R101, 0xa, RZ ;  /* 0x0000000a65117824 */ /* 0x000fe200078e02ff */
[----:B------:R-:W-:Y:S01]  /*b950*/  IADD3 R22, P3, PT, R9, R2, RZ ;  /* 0x0000000209167210 */ /* 0x000fe20007f7e0ff */
[----:B------:R-:W-:Y:S01]  /*b960*/  FMUL R68, R39, R10 ;  /* 0x0000000a27447220 */ /* 0x000fe20000400000 */
[----:B------:R-:W-:Y:S01]  /*b970*/  @!P2 FMUL R35, R35, 16777216 ;  /* 0x4b8000002323a820 */ /* 0x000fe20000400000 */
[----:B------:R-:W-:Y:S01]  /*b980*/  IADD3 R10, P4, PT, R29, R2, RZ ;  /* 0x000000021d0a7210 */ /* 0x000fe20007f9e0ff */
[----:B------:R-:W-:Y:S01]  /*b990*/  @!P2 FMUL R12, R12, 16777216 ;  /* 0x4b8000000c0ca820 */ /* 0x000fe20000400000 */
        /* <DEDUP_REMOVED lines=14> */
[----:B------:R-:W-:Y:S01]  /*ba80*/  FMUL R66, R39, R8 ;  /* 0x0000000827427220 */ /* 0x000fe20000400000 */
[----:B------:R-:W-:Y:S01]  /*ba90*/  LEA.HI.X.SX32 R41, R23, R3, 0x1, P6 ;  /* 0x0000000317297211 */ /* 0x000fe200030f0eff */
[----:B------:R-:W-:Y:S01]  /*baa0*/  FMUL R75, R39, R11 ;  /* 0x0000000b274b7220 */ /* 0x000fe20000400000 */
[----:B------:R-:W-:Y:S01]  /*bab0*/  LEA.HI.X.SX32 R29, R9, R3, 0x1, P5 ;  /* 0x00000003091d7211 */ /* 0x000fe200028f0eff */
[C---:B------:R-:W-:Y:S01]  /*bac0*/  FMUL R84, R39.reuse, R26 ;  /* 0x0000001a27547220 */ /* 0x040fe20000400000 */
[----:B------:R-:W-:Y:S01]  /*bad0*/  FMUL R95, R39, R31 ;  /* 0x0000001f275f7220 */ /* 0x000fe20000400000 */
[-C--:B------:R-:W-:Y:S01]  /*bae0*/  IADD3 R8, P1, PT, R37, R2.reuse, RZ ;  /* 0x0000000225087210 */ /* 0x080fe20007f3e0ff */
[----:B------:R-:W-:Y:S01]  /*baf0*/  IMAD R31, R101, 0xe, RZ ;  /* 0x0000000e651f7824 */ /* 0x000fe200078e02ff */
[----:B------:R-:W-:Y:S01]  /*bb00*/  IADD3 R36, P5, PT, R27, R2, RZ ;  /* 0x000000021b247210 */ /* 0x000fe20007fbe0ff */
[----:B------:R-:W-:Y:S01]  /*bb10*/  FMUL R99, R39, R35 ;  /* 0x0000002327637220 */ /* 0x000fe20000400000 */
[----:B------:R-:W-:Y:S01]  /*bb20*/  LEA.HI.X.SX32 R23, R5, R3, 0x1, P3 ;  /* 0x0000000305177211 */ /* 0x000fe200018f0eff */
[----:B------:R-:W-:Y:S01]  /*bb30*/  FMUL R70, R39, R12 ;  /* 0x0000000c27467220 */ /* 0x000fe20000400000 */
[----:B------:R-:W-:Y:S01]  /*bb40*/  LEA R11, R101, R101, 0x2 ;  /* 0x00000065650b7211 */ /* 0x000fe200078e10ff */
[----:B------:R-:W-:Y:S01]  /*bb50*/  FMUL R77, R39, R13 ;  /* 0x0000000d274d7220 */ /* 0x000fe20000400000 */
[----:B------:R-:W-:Y:S01]  /*bb60*/  IADD3 R26, P3, PT, R17, R2, RZ ;  /* 0x00000002111a7210 */ /* 0x000fe20007f7e0ff */
        /* <DEDUP_REMOVED lines=12> */
[----:B------:R-:W-:Y:S01]  /*bc30*/  FMUL R92, R39, R34 ;  /* 0x00000022275c7220 */ /* 0x000fe20000400000 */
[----:B------:R-:W-:Y:S01]  /*bc40*/  IMAD R35, R101, 0x12, RZ ;  /* 0x0000001265237824 */ /* 0x000fe200078e02ff */
[-C--:B------:R-:W-:Y:S01]  /*bc50*/  IADD3 R4, P2, PT, R119, R2.reuse, RZ ;  /* 0x0000000277047210 */ /* 0x080fe20007f5e0ff */
[----:B------:R-:W-:Y:S01]  /*bc60*/  IMAD R39, R101, 0x16, RZ ;  /* 0x0000001665277824 */ /* 0x000fe200078e02ff */
[-C--:B------:R-:W-:Y:S01]  /*bc70*/  LEA.HI.X.SX32 R9, R27, R3.reuse, 0x1, P1 ;  /* 0x000000031b097211 */ /* 0x080fe200008f0eff */
[----:B------:R-:W-:Y:S01]  /*bc80*/  IMAD R19, R101, 0xb, RZ ;  /* 0x0000000b65137824 */ /* 0x000fe200078e02ff */
[-C--:B------:R-:W-:Y:S01]  /*bc90*/  LEA.HI.X.SX32 R37, R17, R3.reuse, 0x1, P5 ;  /* 0x0000000311257211 */ /* 0x080fe200028f0eff */
[----:B------:R-:W-:Y:S01]  /*bca0*/  IMAD R107, R101, 0x2a, RZ ;  /* 0x0000002a656b7824 */ /* 0x000fe200078e02ff */
[-C--:B------:R-:W-:Y:S01]  /*bcb0*/  IADD3 R44, P5, PT, R45, R2.reuse, RZ ;  /* 0x000000022d2c7210 */ /* 0x080fe20007fbe0ff */
[----:B------:R-:W-:Y:S01]  /*bcc0*/  IMAD R43, R101, 0xd, RZ ;  /* 0x0000000d652b7824 */ /* 0x000fe200078e02ff */
[----:B------:R-:W-:Y:S01]  /*bcd0*/  LEA.HI.X.SX32 R27, R11, R3, 0x1, P3 ;  /* 0x000000030b1b7211 */ /* 0x000fe200018f0eff */
[C---:B------:R-:W-:Y:S01]  /*bce0*/  IMAD R117, R101.reuse, 0x36, RZ ;  /* 0x0000003665757824 */ /* 0x040fe200078e02ff */
[C---:B------:R-:W-:Y:S01]  /*bcf0*/  LEA R13, R101.reuse, -R101, 0x3 ;  /* 0x80000065650d7211 */ /* 0x040fe200078e18ff */
[----:B------:R-:W-:Y:S01]  /*bd00*/  IMAD R105, R101, 0x26, RZ ;  /* 0x0000002665697824 */ /* 0x000fe200078e02ff */
[-C--:B------:R-:W-:Y:S01]  /*bd10*/  IADD3 R16, P1, PT, R115, R2.reuse, RZ ;  /* 0x0000000273107210 */ /* 0x080fe20007f3e0ff */
        /* <DEDUP_REMOVED lines=9> */
[-C--:B------:R-:W-:Y:S01]  /*bdb0*/  LEA.HI.X.SX32 R45, R31, R3.reuse, 0x1, P5 ;  /* 0x000000031f2d7211 */ /* 0x080fe200028f0eff */
[----:B------:R-:W-:Y:S01]  /*bdc0*/  IMAD R53, R101, 0x13, RZ ;  /* 0x0000001365357824 */ /* 0x000fe200078e02ff */
[-C--:B------:R-:W-:Y:S01]  /*bdd0*/  IADD3 R38, P4, PT, R39, R2.reuse, RZ ;  /* 0x0000000227267210 */ /* 0x080fe20007f9e0ff */
        /* <DEDUP_REMOVED lines=8> */
[----:B------:R0:W-:Y:S01]  /*be60*/  STG.E.U16 desc[UR30][R2.64], R94 ;  /* 0x0000005e02007986 */ /* 0x0001e2000c10151e */
[----:B------:R-:W-:Y:S01]  /*be70*/  LEA.HI.X.SX32 R13, R39, R3, 0x1, P6 ;  /* 0x00000003270d7211 */ /* 0x000fe200030f0eff */
[----:B------:R-:W1:Y:S01]  /*be80*/  LDCU UR4, c[0x0][0x3ec] ;  /* 0x00007d80ff0477ac */ /* 0x000e620008000800 */
[----:B------:R-:W-:-:S02]  /*be90*/  IADD3 R46, P1, PT, R69, R2, RZ ;  /* 0x00000002452e7210 */ /* 0x000fc40007f3e0ff */
[-C--:B------:R-:W-:Y:S02]  /*bea0*/  IADD3 R14, P2, PT, R123, R2.reuse, RZ ;  /* 0x000000027b0e7210 */ /* 0x080fe40007f5e0ff */
[-C--:B------:R-:W-:Y:S02]  /*beb0*/  IADD3 R50, P3, PT, R103, R2.reuse, RZ ;  /* 0x0000000267327210 */ /* 0x080fe40007f7e0ff */
[-C--:B------:R-:W-:Y:S02]  /*bec0*/  IADD3 R42, P6, PT, R61, R2.reuse, RZ ;  /* 0x000000023d2a7210 */ /* 0x080fe40007fde0ff */
[----:B------:R-:W-:Y:S02]  /*bed0*/  LEA.HI.X.SX32 R39, R19, R3, 0x1, P4 ;  /* 0x0000000313277211 */ /* 0x000fe400020f0eff */
[----:B------:R-:W-:Y:S02]  /*bee0*/  IADD3 R54, P4, PT, R107, R2, RZ ;  /* 0x000000026b367210 */ /* 0x000fe40007f9e0ff */
[----:B------:R-:W-:-:S02]  /*bef0*/  SHF.L.U32 R21, R101, 0x1, RZ ;  /* 0x0000000165157819 */ /* 0x000fc400000006ff */
[-C--:B------:R-:W-:Y:S02]  /*bf00*/  LEA.HI.X.SX32 R35, R15, R3.reuse, 0x1, P5 ;  /* 0x000000030f237211 */ /* 0x080fe400028f0eff */
[-C--:B------:R-:W-:Y:S01]  /*bf10*/  LEA.HI.X.SX32 R47, R47, R3.reuse, 0x1, P1 ;  /* 0x000000032f2f7211 */ /* 0x080fe200008f0eff */
[----:B-1----:R-:W-:Y:S01]  /*bf20*/  UIMAD UR4, UR12, UR4, URZ ;  /* 0x000000040c0472a4 */ /* 0x002fe2000f8e02ff */
[-C--:B------:R-:W-:Y:S02]  /*bf30*/  LEA.HI.X.SX32 R43, R43, R3.reuse, 0x1, P6 ;  /* 0x000000032b2b7211 */ /* 0x080fe400030f0eff */
[-C--:B------:R-:W-:Y:S01]  /*bf40*/  LEA.HI.X.SX32 R15, R69, R3.reuse, 0x1, P2 ;  /* 0x00000003450f7211 */ /* 0x080fe200010f0eff */
[----:B------:R-:W-:Y:S01]  /*bf50*/  USHF.L.U32 UR6, UR4, 0x2, URZ ;  /* 0x0000000204067899 */ /* 0x000fe200080006ff */
[----:B------:R-:W-:Y:S01]  /*bf60*/  IADD3 R60, P1, PT, R117, R2, RZ ;  /* 0x00000002753c7210 */ /* 0x000fe20007f3e0ff */
[----:B------:R-:W-:Y:S01]  /*bf70*/  UIMAD.WIDE UR4, UR4, 0x4, URZ ;  /* 0x00000004040478a5 */ /* 0x000fe2000f8e02ff */
[----:B------:R-:W-:-:S02]  /*bf80*/  LEA.HI.X.SX32 R51, R51, R3, 0x1, P3 ;  /* 0x0000000333337211 */ /* 0x000fc400018f0eff */
[-C--:B------:R-:W-:Y:S02]  /*bf90*/  IADD3 R52, P5, PT, R105, R2.reuse, RZ ;  /* 0x0000000269347210 */ /* 0x080fe40007fbe0ff */
[-C--:B------:R-:W-:Y:S02]  /*bfa0*/  IADD3 R56, P6, PT, R111, R2.reuse, RZ ;  /* 0x000000026f387210 */ /* 0x080fe40007fde0ff */
[-C--:B------:R-:W-:Y:S02]  /*bfb0*/  IADD3 R58, P2, PT, R113, R2.reuse, RZ ;  /* 0x00000002713a7210 */ /* 0x080fe40007f5e0ff */
[-C--:B------:R-:W-:Y:S02]  /*bfc0*/  IADD3 R62, P3, PT, R121, R2.reuse, RZ ;  /* 0x00000002793e7210 */ /* 0x080fe40007f7e0ff */
[----:B------:R-:W-:Y:S02]  /*bfd0*/  LEA.HI.X.SX32 R55, R55, R3, 0x1, P4 ;  /* 0x0000000337377211 */ /* 0x000fe400020f0eff */
[----:B------:R-:W-:-:S02]  /*bfe0*/  IADD3 R18, P4, PT, R21, R2, RZ ;  /* 0x0000000215127210 */ /* 0x000fc40007f9e0ff */
[-C--:B------:R-:W-:Y:S02]  /*bff0*/  LEA.HI.X.SX32 R61, R63, R3.reuse, 0x1, P1 ;  /* 0x000000033f3d7211 */ /* 0x080fe400008f0eff */
[-C--:B------:R-:W-:Y:S02]  /*c000*/  LEA.HI.X.SX32 R53, R53, R3.reuse, 0x1, P5 ;  /* 0x0000000335357211 */ /* 0x080fe400028f0eff */
[-C--:B------:R-:W-:Y:S02]  /*c010*/  LEA.HI.X.SX32 R57, R57, R3.reuse, 0x1, P6 ;  /* 0x0000000339397211 */ /* 0x080fe400030f0eff */
[-C--:B------:R-:W-:Y:S02]  /*c020*/  LEA.HI.X.SX32 R59, R59, R3.reuse, 0x1, P2 ;  /* 0x000000033b3b7211 */ /* 0x080fe400010f0eff */
[----:B------:R-:W-:Y:S02]  /*c030*/  LEA.HI.X.SX32 R63, R65, R3, 0x1, P3 ;  /* 0x00000003413f7211 */ /* 0x000fe400018f0eff */
[----:B------:R-:W-:-:S02]  /*c040*/  SHF.L.U32 R25, R101, 0x2, RZ ;  /* 0x0000000265197819 */ /* 0x000fc400000006ff */
[----:B------:R-:W-:Y:S02]  /*c050*/  SHF.L.U32 R33, R101, 0x3, RZ ;  /* 0x0000000365217819 */ /* 0x000fe400000006ff */
[-C--:B------:R-:W-:Y:S02]  /*c060*/  IADD3 R64, P5, PT, R125, R2.reuse, RZ ;  /* 0x000000027d407210 */ /* 0x080fe40007fbe0ff */
[CC--:B------:R-:W-:Y:S02]  /*c070*/  LEA R20, P6, R101.reuse, R2.reuse, 0x2 ;  /* 0x0000000265147211 */ /* 0x0c0fe400078c10ff */
[CC--:B------:R-:W-:Y:S02]  /*c080*/  LEA R24, P2, R101.reuse, R2.reuse, 0x3 ;  /* 0x0000000265187211 */ /* 0x0c0fe400078418ff */
[CC--:B------:R-:W-:Y:S02]  /*c090*/  LEA R32, P1, R101.reuse, R2.reuse, 0x4 ;  /* 0x0000000265207211 */ /* 0x0c0fe400078220ff */
[----:B------:R-:W-:-:S02]  /*c0a0*/  LEA R48, P3, R101, R2, 0x5 ;  /* 0x0000000265307211 */ /* 0x000fc400078628ff */
[-C--:B------:R-:W-:Y:S02]  /*c0b0*/  LEA.HI.X.SX32 R19, R101, R3.reuse, 0x1, P4 ;  /* 0x0000000365137211 */ /* 0x080fe400020f0eff */
[----:B0-----:R-:W-:Y:S02]  /*c0c0*/  PRMT R2, R94, 0x7632, R2 ;  /* 0x000076325e027816 */ /* 0x001fe40000000002 */
[----:B------:R-:W-:Y:S02]  /*c0d0*/  F2FP.BF16.F32.PACK_AB R66, R73, R66 ;  /* 0x000000424942723e */ /* 0x000fe400000010ff */
[-C--:B------:R-:W-:Y:S01]  /*c0e0*/  LEA.HI.X.SX32 R21, R21, R3.reuse, 0x1, P6 ;  /* 0x0000000315157211 */ /* 0x080fe200030f0eff */
[----:B------:R0:W-:Y:S01]  /*c0f0*/  STG.E.U16 desc[UR30][R18.64], R2 ;  /* 0x0000000212007986 */ /* 0x0001e2000c10151e */
[-C--:B------:R-:W-:Y:S02]  /*c100*/  LEA.HI.X.SX32 R25, R25, R3.reuse, 0x1, P2 ;  /* 0x0000000319197211 */ /* 0x080fe400010f0eff */
[-C--:B------:R-:W-:Y:S01]  /*c110*/  LEA.HI.X.SX32 R33, R33, R3.reuse, 0x1, P1 ;  /* 0x0000000321217211 */ /* 0x080fe200008f0eff */
[----:B------:R1:W-:Y:S01]  /*c120*/  STG.E.U16 desc[UR30][R20.64], R0 ;  /* 0x0000000014007986 */ /* 0x0003e2000c10151e */
[----:B------:R-:W-:-:S02]  /*c130*/  LEA.HI.X.SX32 R49, R49, R3, 0x1, P3 ;  /* 0x0000000331317211 */ /* 0x000fc400018f0eff */
[----:B------:R-:W-:Y:S02]  /*c140*/  LEA.HI.X.SX32 R65, R71, R3, 0x1, P5 ;  /* 0x0000000347417211 */ /* 0x000fe400028f0eff */
[----:B------:R-:W-:Y:S02]  /*c150*/  PRMT R3, R0, 0x7632, R3 ;  /* 0x0000763200037816 */ /* 0x000fe40000000003 */
[----:B------:R-:W-:Y:S02]  /*c160*/  F2FP.BF16.F32.PACK_AB R68, R75, R68 ;  /* 0x000000444b44723e */ /* 0x000fe400000010ff */
[----:B0-----:R-:W-:Y:S01]  /*c170*/  PRMT R19, R66, 0x7632, R19 ;  /* 0x0000763242137816 */ /* 0x001fe20000000013 */
[----:B------:R0:W-:Y:S01]  /*c180*/  STG.E.U16 desc[UR30][R22.64], R3 ;  /* 0x0000000316007986 */ /* 0x0001e2000c10151e */
[----:B------:R-:W-:Y:S02]  /*c190*/  F2FP.BF16.F32.PACK_AB R70, R77, R70 ;  /* 0x000000464d46723e */ /* 0x000fe400000010ff */
[----:B------:R-:W-:Y:S01]  /*c1a0*/  PRMT R2, R68, 0x7632, R2 ;  /* 0x0000763244027816 */ /* 0x000fe20000000002 */
[----:B------:R3:W-:Y:S01]  /*c1b0*/  STG.E.U16 desc[UR30][R24.64], R66 ;  /* 0x0000004218007986 */ /* 0x0007e2000c10151e */
[----:B------:R-:W-:-:S02]  /*c1c0*/  F2FP.BF16.F32.PACK_AB R72, R79, R72 ;  /* 0x000000484f48723e */ /* 0x000fc400000010ff */
[----:B-1----:R-:W-:Y:S01]  /*c1d0*/  PRMT R0, R70, 0x7632, R0 ;  /* 0x0000763246007816 */ /* 0x002fe20000000000 */
[----:B------:R1:W-:Y:S01]  /*c1e0*/  STG.E.U16 desc[UR30][R26.64], R19 ;  /* 0x000000131a007986 */ /* 0x0003e2000c10151e */
[----:B------:R-:W-:Y:S02]  /*c1f0*/  F2FP.BF16.F32.PACK_AB R74, R81, R74 ;  /* 0x0000004a514a723e */ /* 0x000fe400000010ff */
[----:B------:R-:W-:Y:S01]  /*c200*/  F2FP.BF16.F32.PACK_AB R76, R83, R76 ;  /* 0x0000004c534c723e */ /* 0x000fe200000010ff */
[----:B------:R4:W-:Y:S01]  /*c210*/  STG.E.U16 desc[UR30][R28.64], R68 ;  /* 0x000000441c007986 */ /* 0x0009e2000c10151e */
[----:B------:R-:W-:Y:S02]  /*c220*/  PRMT R21, R74, 0x7632, R21 ;  /* 0x000076324a157816 */ /* 0x000fe40000000015 */
[----:B------:R-:W-:Y:S01]  /*c230*/  F2FP.BF16.F32.PACK_AB R78, R85, R78 ;  /* 0x0000004e554e723e */ /* 0x000fe200000010ff */
[----:B------:R-:W-:Y:S01]  /*c240*/  STG.E.U16 desc[UR30][R30.64], R2 ;  /* 0x000000021e007986 */ /* 0x000fe2000c10151e */
[----:B0-----:R-:W-:-:S02]  /*c250*/  PRMT R23, R76, 0x7632, R23 ;  /* 0x000076324c177816 */ /* 0x001fc40000000017 */
[----:B---3--:R-:W-:Y:S01]  /*c260*/  PRMT R25, R78, 0x7632, R25 ;  /* 0x000076324e197816 */ /* 0x008fe20000000019 */
[----:B------:R-:W-:Y:S01]  /*c270*/  STG.E.U16 desc[UR30][R32.64], R70 ;  /* 0x0000004620007986 */ /* 0x000fe2000c10151e */
[----:B-1----:R-:W-:Y:S02]  /*c280*/  PRMT R19, R72, 0x7632, R19 ;  /* 0x0000763248137816 */ /* 0x002fe40000000013 */
[----:B------:R-:W-:Y:S01]  /*c290*/  F2FP.BF16.F32.PACK_AB R80, R87, R80 ;  /* 0x000000505750723e */ /* 0x000fe200000010ff */
[----:B------:R0:W-:Y:S01]  /*c2a0*/  STG.E.U16 desc[UR30][R34.64], R0 ;  /* 0x0000000022007986 */ /* 0x0001e2000c10151e */
[----:B------:R-:W-:Y:S02]  /*c2b0*/  F2FP.BF16.F32.PACK_AB R82, R89, R82 ;  /* 0x000000525952723e */ /* 0x000fe400000010ff */
[----:B------:R-:W-:Y:S01]  /*c2c0*/  PRMT R26, R80, 0x7632, R26 ;  /* 0x00007632501a7816 */ /* 0x000fe2000000001a */
[----:B------:R-:W-:Y:S01]  /*c2d0*/  STG.E.U16 desc[UR30][R36.64], R72 ;  /* 0x0000004824007986 */ /* 0x000fe2000c10151e */
[----:B------:R-:W-:-:S02]  /*c2e0*/  F2FP.BF16.F32.PACK_AB R84, R91, R84 ;  /* 0x000000545b54723e */ /* 0x000fc400000010ff */
[----:B------:R-:W-:Y:S01]  /*c2f0*/  PRMT R27, R82, 0x7632, R27 ;  /* 0x00007632521b7816 */ /* 0x000fe2000000001b */
[----:B------:R-:W-:Y:S01]  /*c300*/  STG.E.U16 desc[UR30][R38.64], R19 ;  /* 0x0000001326007986 */ /* 0x000fe2000c10151e */
[----:B------:R-:W-:Y:S02]  /*c310*/  F2FP.BF16.F32.PACK_AB R86, R93, R86 ;  /* 0x000000565d56723e */ /* 0x000fe400000010ff */
[----:B----4-:R-:W-:Y:S01]  /*c320*/  PRMT R28, R84, 0x7632, R28 ;  /* 0x00007632541c7816 */ /* 0x010fe2000000001c */
[----:B------:R-:W-:Y:S01]  /*c330*/  STG.E.U16 desc[UR30][R40.64], R74 ;  /* 0x0000004a28007986 */ /* 0x000fe2000c10151e */
[----:B------:R-:W-:Y:S01]  /*c340*/  F2FP.BF16.F32.PACK_AB R88, R95, R88 ;  /* 0x000000585f58723e */ /* 0x000fe200000010ff */
[C---:B0-----:R-:W-:Y:S01]  /*c350*/  IMAD.HI R0, R96.reuse, 0x4, RZ ;  /* 0x0000000460007827 */ /* 0x041fe200078e02ff */
[----:B------:R-:W-:Y:S01]  /*c360*/  SHF.L.U32 R3, R96, 0x2, RZ ;  /* 0x0000000260037819 */ /* 0x000fe200000006ff */
[----:B------:R-:W-:Y:S01]  /*c370*/  STG.E.U16 desc[UR30][R42.64], R21 ;  /* 0x000000152a007986 */ /* 0x000fe2000c10151e */
[----:B------:R-:W-:-:S02]  /*c380*/  PRMT R29, R86, 0x7632, R29 ;  /* 0x00007632561d7816 */ /* 0x000fc4000000001d */
[----:B------:R-:W-:Y:S01]  /*c390*/  F2FP.BF16.F32.PACK_AB R90, R97, R90 ;  /* 0x0000005a615a723e */ /* 0x000fe200000010ff */
[----:B------:R-:W-:Y:S01]  /*c3a0*/  STG.E.U16 desc[UR30][R44.64], R76 ;  /* 0x0000004c2c007986 */ /* 0x000fe2000c10151e */
[----:B------:R-:W-:Y:S02]  /*c3b0*/  PRMT R30, R88, 0x7632, R30 ;  /* 0x00007632581e7816 */ /* 0x000fe4000000001e */
[----:B------:R-:W-:Y:S01]  /*c3c0*/  F2FP.BF16.F32.PACK_AB R92, R99, R92 ;  /* 0x0000005c635c723e */ /* 0x000fe200000010ff */
[----:B------:R-:W-:Y:S01]  /*c3d0*/  STG.E.U16 desc[UR30][R46.64], R23 ;  /* 0x000000172e007986 */ /* 0x000fe2000c10151e */
[----:B------:R-:W-:Y:S02]  /*c3e0*/  PRMT R31, R90, 0x7632, R31 ;  /* 0x000076325a1f7816 */ /* 0x000fe4000000001f */
[----:B------:R-:W-:Y:S01]  /*c3f0*/  PRMT R32, R92, 0x7632, R32 ;  /* 0x000076325c207816 */ /* 0x000fe20000000020 */
[----:B------:R-:W-:Y:S04]  /*c400*/  STG.E.U16 desc[UR30][R48.64], R78 ;  /* 0x0000004e30007986 */ /* 0x000fe8000c10151e */
[----:B------:R-:W-:Y:S04]  /*c410*/  STG.E.U16 desc[UR30][R50.64], R25 ;  /* 0x0000001932007986 */ /* 0x000fe8000c10151e */
[----:B------:R0:W-:Y:S04]  /*c420*/  STG.E.U16 desc[UR30][R10.64], R80 ;  /* 0x000000500a007986 */ /* 0x0001e8000c10151e */
[----:B------:R1:W-:Y:S04]  /*c430*/  STG.E.U16 desc[UR30][R52.64], R26 ;  /* 0x0000001a34007986 */ /* 0x0003e8000c10151e */
[----:B------:R1:W-:Y:S01]  /*c440*/  STG.E.U16 desc[UR30][R8.64], R82 ;  /* 0x0000005208007986 */ /* 0x0003e2000c10151e */
[----:B0-----:R-:W0:Y:S03]  /*c450*/  LDC.64 R10, c[0x0][0x3a0] ;  /* 0x0000e800ff0a7b82 */ /* 0x001e260000000a00 */
[----:B------:R1:W-:Y:S04]  /*c460*/  STG.E.U16 desc[UR30][R54.64], R27 ;  /* 0x0000001b36007986 */ /* 0x0003e8000c10151e */
[----:B------:R1:W-:Y:S04]  /*c470*/  STG.E.U16 desc[UR30][R12.64], R84 ;  /* 0x000000540c007986 */ /* 0x0003e8000c10151e */
[----:B------:R1:W-:Y:S04]  /*c480*/  STG.E.U16 desc[UR30][R56.64], R28 ;  /* 0x0000001c38007986 */ /* 0x0003e8000c10151e */
[----:B------:R1:W-:Y:S04]  /*c490*/  STG.E.U16 desc[UR30][R6.64], R86 ;  /* 0x0000005606007986 */ /* 0x0003e8000c10151e */
[----:B------:R1:W-:Y:S04]  /*c4a0*/  STG.E.U16 desc[UR30][R58.64], R29 ;  /* 0x0000001d3a007986 */ /* 0x0003e8000c10151e */
[----:B------:R1:W-:Y:S01]  /*c4b0*/  STG.E.U16 desc[UR30][R16.64], R88 ;  /* 0x0000005810007986 */ /* 0x0003e2000c10151e */
[----:B0-----:R-:W-:-:S03]  /*c4c0*/  IADD3 R2, P1, P2, R3, UR6, R10 ;  /* 0x0000000603027c10 */ /* 0x001fc6000fa3e00a */
[----:B------:R1:W-:Y:S01]  /*c4d0*/  STG.E.U16 desc[UR30][R60.64], R30 ;  /* 0x0000001e3c007986 */ /* 0x0003e2000c10151e */
[----:B------:R-:W-:-:S03]  /*c4e0*/  IADD3.X R3, PT, PT, R0, UR5, R11, P1, P2 ;  /* 0x0000000500037c10 */ /* 0x000fc60008fe440b */
[----:B------:R1:W-:Y:S04]  /*c4f0*/  STG.E.U16 desc[UR30][R4.64], R90 ;  /* 0x0000005a04007986 */ /* 0x0003e8000c10151e */
[----:B------:R1:W-:Y:S04]  /*c500*/  STG.E.U16 desc[UR30][R62.64], R31 ;  /* 0x0000001f3e007986 */ /* 0x0003e8000c10151e */
[----:B------:R1:W-:Y:S04]  /*c510*/  STG.E.U16 desc[UR30][R14.64], R92 ;  /* 0x0000005c0e007986 */ /* 0x0003e8000c10151e */
[----:B------:R1:W-:Y:S04]  /*c520*/  STG.E.U16 desc[UR30][R64.64], R32 ;  /* 0x0000002040007986 */ /* 0x0003e8000c10151e */
[----:B------:R1:W-:Y:S01]  /*c530*/  STG.E desc[UR30][R2.64], R67 ;  /* 0x0000004302007986 */ /* 0x0003e2000c10191e */
[----:B--2---:R-:W-:Y:S06]  /*c540*/  BAR.SYNC.DEFER_BLOCKING 0x0 ;  /* 0x0000000000007b1d */ /* 0x004fec0000010000 */
[----:B------:R-:W-:Y:S05]  /*c550*/  @P0 BRA `(.L_x_20) ;  /* 0x0000000000a00947 */ /* 0x000fea0003800000 */
[----:B------:R-:W0:Y:S01]  /*c560*/  S2UR UR5, SR_CgaCtaId ;  /* 0x00000000000579c3 */ /* 0x000e220000008800 */
[----:B------:R-:W-:Y:S01]  /*c570*/  NOP ;  /* 0x0000000000007918 */ /* 0x000fe20000000000 */
[----:B------:R-:W-:Y:S01]  /*c580*/  UMOV UR4, 0x50 ;  /* 0x0000005000047882 */ /* 0x000fe20000000000 */
[----:B------:R-:W-:Y:S01]  /*c590*/  MOV R0, UR14 ;  /* 0x0000000e00007c02 */ /* 0x000fe20008000f00 */
[----:B-1----:R-:W-:Y:S01]  /*c5a0*/  HFMA2 R7, -RZ, RZ, 0, 5.9604644775390625e-08 ;  /* 0x00000001ff077431 */ /* 0x002fe200000001ff */
[----:B------:R-:W-:Y:S02]  /*c5b0*/  MOV R3, 0xff ;  /* 0x000000ff00037802 */ /* 0x000fe40000000f00 */
[----:B------:R-:W-:-:S04]  /*c5c0*/  LOP3.LUT R0, R0, 0xffff, RZ, 0xc0, !PT ;  /* 0x0000ffff00007812 */ /* 0x000fc800078ec0ff */
[----:B------:R-:W-:-:S04]  /*c5d0*/  SHF.R.U32.HI R0, RZ, 0x5, R0 ;  /* 0x00000005ff007819 */ /* 0x000fc80000011600 */
[----:B------:R-:W-:Y:S02]  /*c5e0*/  IADD3 R2, PT, PT, R0, 0x10, RZ ;  /* 0x0000001000027810 */ /* 0x000fe40007ffe0ff */
[----:B------:R-:W-:Y:S01]  /*c5f0*/  SHF.L.U32 R0, R3, R0, RZ ;  /* 0x0000000003007219 */ /* 0x000fe200000006ff */
[----:B0-----:R-:W-:Y:S01]  /*c600*/  ULEA UR6, UR5, UR4, 0x18 ;  /* 0x0000000405067291 */ /* 0x001fe2000f8ec0ff */
[----:B------:R-:W-:-:S04]  /*c610*/  SHF.L.U32 R3, R7, R2, RZ ;  /* 0x0000000207037219 */ /* 0x000fc800000006ff */
[----:B------:R-:W-:-:S04]  /*c620*/  LOP3.LUT R0, R3, R0, RZ, 0xfc, !PT ;  /* 0x0000000003007212 */ /* 0x000fc800078efcff */
[----:B------:R-:W0:Y:S01]  /*c630*/  LDS R5, [UR6] ;  /* 0x00000006ff057984 */ /* 0x000e220008000800 */
[C---:B------:R-:W-:Y:S02]  /*c640*/  LOP3.LUT R2, R0.reuse, 0xffff, RZ, 0xc0, !PT ;  /* 0x0000ffff00027812 */ /* 0x040fe400078ec0ff */
[----:B0-----:R-:W-:-:S04]  /*c650*/  LOP3.LUT R3, R0, 0xffff, R5, 0x80, !PT ;  /* 0x0000ffff00037812 */ /* 0x001fc800078e8005 */
[----:B------:R-:W-:-:S13]  /*c660*/  ISETP.NE.AND P0, PT, R3, R2, PT ;  /* 0x000000020300720c */ /* 0x000fda0003f05270 */
[----:B------:R-:W-:Y:S05]  /*c670*/  @P0 BRA `(.L_x_21) ;  /* 0x0000000000500947 */ /* 0x000fea0003800000 */
[----:B------:R-:W-:Y:S02]  /*c680*/  SHF.R.U32.HI R5, RZ, 0x10, R5 ;  /* 0x00000010ff057819 */ /* 0x000fe40000011605 */
[----:B------:R-:W-:-:S04]  /*c690*/  SHF.R.U32.HI R2, RZ, 0x10, R0 ;  /* 0x00000010ff027819 */ /* 0x000fc80000011600 */
[----:B------:R-:W-:-:S04]  /*c6a0*/  LOP3.LUT R5, R5, R2, RZ, 0xc0, !PT ;  /* 0x0000000205057212 */ /* 0x000fc800078ec0ff */
[----:B------:R-:W-:-:S13]  /*c6b0*/  ISETP.NE.AND P0, PT, R5, R2, PT ;  /* 0x000000020500720c */ /* 0x000fda0003f05270 */
[----:B------:R-:W-:Y:S05]  /*c6c0*/  @P0 BRA `(.L_x_22) ;  /* 0x0000000000300947 */ /* 0x000fea0003800000 */
[----:B------:R-:W-:Y:S01]  /*c6d0*/  R2UR UR4, R0 ;  /* 0x00000000000472ca */ /* 0x000fe200000e0000 */
[----:B------:R-:W-:Y:S01]  /*c6e0*/  VOTEU.ANY UR5, UPT, PT ;  /* 0x0000000000057886 */ /* 0x000fe200038e0100 */
[----:B------:R-:W0:Y:S01]  /*c6f0*/  S2R R0, SR_LANEID ;  /* 0x0000000000007919 */ /* 0x000e220000000000 */
[----:B------:R-:W-:-:S10]  /*c700*/  UFLO.U32 UR5, UR5 ;  /* 0x00000005000572bd */ /* 0x000fd400080e0000 */
[----:B------:R-:W-:-:S06]  /*c710*/  ULOP3.LUT UR4, URZ, UR4, URZ, 0x33, !UPT ;  /* 0x00000004ff047292 */ /* 0x000fcc000f8e33ff */
[----:B------:R-:W-:-:S04]  /*c720*/  MOV R2, UR4 ;  /* 0x0000000400027c02 */ /* 0x000fc80008000f00 */
[----:B------:R-:W1:Y:S02]  /*c730*/  REDUX UR7, R2 ;  /* 0x00000000020773c4 */ /* 0x000e640000000000 */
[----:B------:R2:W-:Y:S01]  /*c740*/  UTCATOMSWS.AND URZ, UR4 ;  /* 0x0000000400ff79e3 */ /* 0x0005e20008000000 */
[----:B0-----:R-:W-:Y:S02]  /*c750*/  ISETP.EQ.U32.AND P0, PT, R0, UR5, PT ;  /* 0x0000000500007c0c */ /* 0x001fe4000bf02070 */
[----:B-1----:R-:W-:-:S11]  /*c760*/  MOV R0, UR7 ;  /* 0x0000000700007c02 */ /* 0x002fd60008000f00 */
[----:B------:R2:W-:Y:S01]  /*c770*/  @P0 ATOMS.AND RZ, [UR6], R0 ;  /* 0x00000000ffff098c */ /* 0x0005e2000a800006 */
[----:B------:R-:W-:Y:S05]  /*c780*/  BRA `(.L_x_20) ;  /* 0x0000000000147947 */ /* 0x000fea0003800000 */
.L_x_22:
[----:B------:R-:W-:-:S07]  /*c790*/  MOV R2, 0xc7b0 ;  /* 0x0000c7b000027802 */ /* 0x000fce0000000f00 */
[----:B------:R-:W-:Y:S05]  /*c7a0*/  CALL.REL.NOINC `($__internal_0_$__cuda_sm10x_tcgen05_guardrail_trap_col_being_dealloced_not_returned_by_alloc) ;  /* 0x0000000000447944 */ /* 0x000fea0003c00000 */
[----:B------:R-:W-:Y:S05]  /*c7b0*/  BRA `(.L_x_20) ;  /* 0x0000000000087947 */ /* 0x000fea0003800000 */
.L_x_21:
[----:B------:R-:W-:-:S07]  /*c7c0*/  MOV R2, 0xc7e0 ;  /* 0x0000c7e000027802 */ /* 0x000fce0000000f00 */
[----:B------:R-:W-:Y:S05]  /*c7d0*/  CALL.REL.NOINC `($__internal_2_$__cuda_sm10x_tcgen05_guardrail_trap_unallocated_columns_being_dealloced) ;  /* 0x0000000000507944 */ /* 0x000fea0003c00000 */
.L_x_20:
[----:B------:R-:W-:Y:S01]  /*c7e0*/  NOP ;  /* 0x0000000000007918 */ /* 0x000fe20000000000 */
[----:B--2---:R-:W-:Y:S05]  /*c7f0*/  EXIT ;  /* 0x000000000000794d */ /* 0x004fea0003800000 */
.L_x_8:
[----:B------:R-:W1:Y:S02]  /*c800*/  SYNCS.PHASECHK.TRANS64.TRYWAIT P4, [UR13+0x4000], RZ ;  /* 0x004000ffff0075a7 */ /* 0x000e64000808110d */
[----:B-1----:R-:W-:Y:S05]  /*c810*/  @!P4 BRA `(.L_x_8) ;  /* 0xfffffffc00f8c947 */ /* 0x002fea000383ffff */
[----:B------:R-:W-:Y:S05]  /*c820*/  BRA `(.L_x_7) ;  /* 0xffffff5800b87947 */ /* 0x000fea000383ffff */
.L_x_14:
[----:B------:R-:W1:Y:S02]  /*c830*/  SYNCS.PHASECHK.TRANS64.TRYWAIT P2, [UR13+0x8010], RZ ;  /* 0x008010ffff0075a7 */ /* 0x000e64000804110d */
[----:B-1----:R-:W-:Y:S05]  /*c840*/  @!P2 BRA `(.L_x_14) ;  /* 0xfffffffc00f8a947 */ /* 0x002fea000383ffff */
[----:B------:R-:W-:Y:S05]  /*c850*/  BRA `(.L_x_23) ;  /* 0xffffffa8008c7947 */ /* 0x000fea000383ffff */
.L_x_15:
[----:B------:R-:W1:Y:S02]  /*c860*/  SYNCS.PHASECHK.TRANS64.TRYWAIT P2, [UR17], R0 ;  /* 0x00000000ff0075a7 */ /* 0x000e640008041111 */
[----:B-1----:R-:W-:Y:S05]  /*c870*/  @!P2 BRA `(.L_x_15) ;  /* 0xfffffffc00f8a947 */ /* 0x002fea000383ffff */
[----:B------:R-:W-:Y:S05]  /*c880*/  BRA `(.L_x_24) ;  /* 0xffffffa800a47947 */ /* 0x000fea000383ffff */
.L_x_19:
[----:B------:R-:W0:Y:S02]  /*c890*/  SYNCS.PHASECHK.TRANS64.TRYWAIT P4, [UR17], R2 ;  /* 0x00000002ff0075a7 */ /* 0x000e240008081111 */
[----:B0-----:R-:W-:Y:S05]  /*c8a0*/  @!P4 BRA `(.L_x_19) ;  /* 0xfffffffc00f8c947 */ /* 0x001fea000383ffff */
[----:B------:R-:W-:Y:S05]  /*c8b0*/  BRA `(.L_x_18) ;  /* 0xffffffe8002c7947 */ /* 0x000fea000383ffff */
        .weak           $__internal_0_$__cuda_sm10x_tcgen05_guardrail_trap_col_being_dealloced_not_returned_by_alloc
        .type           $__internal_0_$__cuda_sm10x_tcgen05_guardrail_trap_col_being_dealloced_not_returned_by_alloc,@function
        .size           $__internal_0_$__cuda_sm10x_tcgen05_guardrail_trap_col_being_dealloced_not_returned_by_alloc,($__internal_1_$__cuda_sm10x_tcgen05_guardrail_trap_phase_invalid_during_alloc - $__internal_0_$__cuda_sm10x_tcgen05_guardrail_trap_col_being_dealloced_not_returned_by_alloc)
$__internal_0_$__cuda_sm10x_tcgen05_guardrail_trap_col_being_dealloced_not_returned_by_alloc:
[----:B------:R-:W-:Y:S05]  /*c8c0*/  BPT.TRAP 0x1 ;  /* 0x000000040000795c */ /* 0x000fea0000300000 */
[----:B------:R-:W-:-:S04]  /*c8d0*/  MOV R3, 0x0 ;  /* 0x0000000000037802 */ /* 0x000fc80000000f00 */
[----:B------:R-:W-:Y:S05]  /*c8e0*/  RET.REL.NODEC R2 `(attn_fwd) ;  /* 0xffffff3402c47950 */ /* 0x000fea0003c3ffff */
        .weak           $__internal_1_$__cuda_sm10x_tcgen05_guardrail_trap_phase_invalid_during_alloc
        .type           $__internal_1_$__cuda_sm10x_tcgen05_guardrail_trap_phase_invalid_during_alloc,@function
        .size           $__internal_1_$__cuda_sm10x_tcgen05_guardrail_trap_phase_invalid_during_alloc,($__internal_2_$__cuda_sm10x_tcgen05_guardrail_trap_unallocated_columns_being_dealloced - $__internal_1_$__cuda_sm10x_tcgen05_guardrail_trap_phase_invalid_during_alloc)
$__internal_1_$__cuda_sm10x_tcgen05_guardrail_trap_phase_invalid_during_alloc:
[----:B------:R-:W-:Y:S05]  /*c8f0*/  BPT.TRAP 0x1 ;  /* 0x000000040000795c */ /* 0x000fea0000300000 */
[----:B------:R-:W-:-:S04]  /*c900*/  HFMA2 R3, -RZ, RZ, 0, 0 ;  /* 0x00000000ff037431 */ /* 0x000fc800000001ff */
[----:B------:R-:W-:Y:S05]  /*c910*/  RET.REL.NODEC R2 `(attn_fwd) ;  /* 0xffffff3402b87950 */ /* 0x000fea0003c3ffff */
        .weak           $__internal_2_$__cuda_sm10x_tcgen05_guardrail_trap_unallocated_columns_being_dealloced
        .type           $__internal_2_$__cuda_sm10x_tcgen05_guardrail_trap_unallocated_columns_being_dealloced,@function
        .size           $__internal_2_$__cuda_sm10x_tcgen05_guardrail_trap_unallocated_columns_being_dealloced,(.L_x_28 - $__internal_2_$__cuda_sm10x_tcgen05_guardrail_trap_unallocated_columns_being_dealloced)
$__internal_2_$__cuda_sm10x_tcgen05_guardrail_trap_unallocated_columns_being_dealloced:
[----:B------:R-:W-:Y:S05]  /*c920*/  BPT.TRAP 0x1 ;  /* 0x000000040000795c */ /* 0x000fea0000300000 */
[----:B------:R-:W-:-:S04]  /*c930*/  MOV R3, 0x0 ;  /* 0x0000000000037802 */ /* 0x000fc80000000f00 */
[----:B------:R-:W-:Y:S05]  /*c940*/  RET.REL.NODEC R2 `(attn_fwd) ;  /* 0xffffff3402ac7950 */ /* 0x000fea0003c3ffff */
.L_x_25:
[----:B------:R-:W-:-:S00]  /*c950*/  BRA `(.L_x_25) ;  /* 0xfffffffc00fc7947 */ /* 0x000fc0000383ffff */
[----:B------:R-:W-:-:S00]  /*c960*/  NOP ;  /* 0x0000000000007918 */ /* 0x000fc00000000000 */
        /* <DEDUP_REMOVED lines=9> */
.L_x_28:


//--------------------- .nv.global.init           --------------------------
	.section	.nv.global.init,"aw",@progbits
.nv.global.init:
	.type		_$_str,@object
	.size		_$_str,(.L_3 - _$_str)
_$_str:
        /*0000*/ 	.byte	0x5f, 0x5f, 0x43, 0x55, 0x44, 0x41, 0x5f, 0x46, 0x54, 0x5a, 0x00
.L_3:


//--------------------- .nv.shared.attn_fwd       --------------------------
	.section	.nv.shared.attn_fwd,"aw",@nobits
	.sectionflags	@""
	.align	16
	.zero		1024


//--------------------- .nv.shared.reserved.0     --------------------------
	.section	.nv.shared.reserved.0,"aw",@nobits
	.align	8
	.weak		__nv_reservedSMEM_offset_0_alias
	.size		__nv_reservedSMEM_offset_0_alias, 0, 64
	.other		__nv_reservedSMEM_offset_0_alias,@"STO_CUDA_RESERVED_SHARED STV_DEFAULT"
__nv_reservedSMEM_offset_0_alias:
	.zero		0
.nv.shared.reserved.0:
	.zero		64
	.weak		__nv_reservedSMEM_allocation_phase
	.type		__nv_reservedSMEM_allocation_phase,@object
	.size		__nv_reservedSMEM_allocation_phase,(.L_0 - __nv_reservedSMEM_allocation_phase)
__nv_reservedSMEM_allocation_phase:
	.zero		1
.L_0:
	.zero		7
	.weak		__nv_reservedSMEM_devtool_atexit_pc
	.type		__nv_reservedSMEM_devtool_atexit_pc,@object
	.size		__nv_reservedSMEM_devtool_atexit_pc,(__nv_reservedSMEM_allocation_mask - __nv_reservedSMEM_devtool_atexit_pc)
__nv_reservedSMEM_devtool_atexit_pc:
	.zero		8
	.weak		__nv_reservedSMEM_allocation_mask
	.type		__nv_reservedSMEM_allocation_mask,@object
	.size		__nv_reservedSMEM_allocation_mask,(.L_2 - __nv_reservedSMEM_allocation_mask)
__nv_reservedSMEM_allocation_mask:
	.zero		4
.L_2:


//--------------------- .nv.constant0.attn_fwd    --------------------------
	.section	.nv.constant0.attn_fwd,"a",@progbits
	.sectionflags	@""
	.align	4
.nv.constant0.attn_fwd:
	.zero		1032


//--------------------- SYMBOLS --------------------------

	.type		.nv.reservedSmem.offset0,@object
	.size		.nv.reservedSmem.offset0,0x4
	.type		.nv.reservedSmem.cap,@object
	.size		.nv.reservedSmem.cap,0x4
